	.target	sm_80

	.elftype	@"ET_EXEC"


//--------------------- .note.nv.tkinfo           --------------------------
	.section	.note.nv.tkinfo,"",@"SHT_NOTE"
	.sectionflags	@"SHF_NOTE_NV_TKINFO"
	.tkinfo
        /*0018*/ 	.word	0x00000002
        /*0030*/ 	.string	""
        /*0030*/ 	.string	"ptxas"
        /*0030*/ 	.string	"Cuda compilation tools, release 13.0, V13.0.88"
        /*0030*/ 	.string	"Build cuda_13.0.r13.0/compiler.36424714_0"
        /*0030*/ 	.string	"-arch sm_80 -m 64 "



//--------------------- .note.nv.cuinfo           --------------------------
	.section	.note.nv.cuinfo,"",@"SHT_NOTE"
	.sectionflags	@"SHF_NOTE_NV_CUINFO"
        /*0018*/ 	.short	0x0002
        /*001a*/ 	.short	0x0050
        /*001c*/ 	.short	0x0082
	.zero		2


//--------------------- .nv.info                  --------------------------
	.section	.nv.info,"",@"SHT_CUDA_INFO"
	.align	4


	//----- nvinfo : EIATTR_REGCOUNT
	.align		4
        /*0000*/ 	.byte	0x04, 0x2f
        /*0002*/ 	.short	(.L_29 - .L_28)
	.align		4
.L_28:
        /*0004*/ 	.word	index@(_ZN2at6native26_fft_conjugate_copy_kernelIN3c107complexIdEE16OffsetCalculatorILi1ElLb0EENS0_33HermitianSymmetryOffsetCalculatorIlEEEEvlPT_PKS9_T0_T1_)
        /*0008*/ 	.word	0x00000020


	//----- nvinfo : EIATTR_FRAME_SIZE
	.align		4
.L_29:
        /*000c*/ 	.byte	0x04, 0x11
        /*000e*/ 	.short	(.L_31 - .L_30)
	.align		4
.L_30:
        /*0010*/ 	.word	index@($__internal_5_$__cuda_sm20_rem_s64)
        /*0014*/ 	.word	0x00000000


	//----- nvinfo : EIATTR_FRAME_SIZE
	.align		4
.L_31:
        /*0018*/ 	.byte	0x04, 0x11
        /*001a*/ 	.short	(.L_33 - .L_32)
	.align		4
.L_32:
        /*001c*/ 	.word	index@($__internal_4_$__cuda_sm20_div_s64)
        /*0020*/ 	.word	0x00000000


	//----- nvinfo : EIATTR_FRAME_SIZE
	.align		4
.L_33:
        /*0024*/ 	.byte	0x04, 0x11
        /*0026*/ 	.short	(.L_35 - .L_34)
	.align		4
.L_34:
        /*0028*/ 	.word	index@(_ZN2at6native26_fft_conjugate_copy_kernelIN3c107complexIdEE16OffsetCalculatorILi1ElLb0EENS0_33HermitianSymmetryOffsetCalculatorIlEEEEvlPT_PKS9_T0_T1_)
        /*002c*/ 	.word	0x00000000


	//----- nvinfo : EIATTR_REGCOUNT
	.align		4
.L_35:
        /*0030*/ 	.byte	0x04, 0x2f
        /*0032*/ 	.short	(.L_37 - .L_36)
	.align		4
.L_36:
        /*0034*/ 	.word	index@(_ZN2at6native26_fft_conjugate_copy_kernelIN3c107complexIfEE16OffsetCalculatorILi1ElLb0EENS0_33HermitianSymmetryOffsetCalculatorIlEEEEvlPT_PKS9_T0_T1_)
        /*0038*/ 	.word	0x0000001f


	//----- nvinfo : EIATTR_FRAME_SIZE
	.align		4
.L_37:
        /*003c*/ 	.byte	0x04, 0x11
        /*003e*/ 	.short	(.L_39 - .L_38)
	.align		4
.L_38:
        /*0040*/ 	.word	index@($__internal_3_$__cuda_sm20_rem_s64)
        /*0044*/ 	.word	0x00000000


	//----- nvinfo : EIATTR_FRAME_SIZE
	.align		4
.L_39:
        /*0048*/ 	.byte	0x04, 0x11
        /*004a*/ 	.short	(.L_41 - .L_40)
	.align		4
.L_40:
        /*004c*/ 	.word	index@($__internal_2_$__cuda_sm20_div_s64)
        /*0050*/ 	.word	0x00000000


	//----- nvinfo : EIATTR_FRAME_SIZE
	.align		4
.L_41:
        /*0054*/ 	.byte	0x04, 0x11
        /*0056*/ 	.short	(.L_43 - .L_42)
	.align		4
.L_42:
        /*0058*/ 	.word	index@(_ZN2at6native26_fft_conjugate_copy_kernelIN3c107complexIfEE16OffsetCalculatorILi1ElLb0EENS0_33HermitianSymmetryOffsetCalculatorIlEEEEvlPT_PKS9_T0_T1_)
        /*005c*/ 	.word	0x00000000


	//----- nvinfo : EIATTR_REGCOUNT
	.align		4
.L_43:
        /*0060*/ 	.byte	0x04, 0x2f
        /*0062*/ 	.short	(.L_45 - .L_44)
	.align		4
.L_44:
        /*0064*/ 	.word	index@(_ZN2at6native26_fft_conjugate_copy_kernelIN3c107complexINS2_4HalfEEE16OffsetCalculatorILi1ElLb0EENS0_33HermitianSymmetryOffsetCalculatorIlEEEEvlPT_PKSA_T0_T1_)
        /*0068*/ 	.word	0x0000001f


	//----- nvinfo : EIATTR_FRAME_SIZE
	.align		4
.L_45:
        /*006c*/ 	.byte	0x04, 0x11
        /*006e*/ 	.short	(.L_47 - .L_46)
	.align		4
.L_46:
        /*0070*/ 	.word	index@($__internal_1_$__cuda_sm20_rem_s64)
        /*0074*/ 	.word	0x00000000


	//----- nvinfo : EIATTR_FRAME_SIZE
	.align		4
.L_47:
        /*0078*/ 	.byte	0x04, 0x11
        /*007a*/ 	.short	(.L_49 - .L_48)
	.align		4
.L_48:
        /*007c*/ 	.word	index@($__internal_0_$__cuda_sm20_div_s64)
        /*0080*/ 	.word	0x00000000


	//----- nvinfo : EIATTR_FRAME_SIZE
	.align		4
.L_49:
        /*0084*/ 	.byte	0x04, 0x11
        /*0086*/ 	.short	(.L_51 - .L_50)
	.align		4
.L_50:
        /*0088*/ 	.word	index@(_ZN2at6native26_fft_conjugate_copy_kernelIN3c107complexINS2_4HalfEEE16OffsetCalculatorILi1ElLb0EENS0_33HermitianSymmetryOffsetCalculatorIlEEEEvlPT_PKSA_T0_T1_)
        /*008c*/ 	.word	0x00000000


	//----- nvinfo : EIATTR_MIN_STACK_SIZE
	.align		4
.L_51:
        /*0090*/ 	.byte	0x04, 0x12
        /*0092*/ 	.short	(.L_53 - .L_52)
	.align		4
.L_52:
        /*0094*/ 	.word	index@(_ZN2at6native26_fft_conjugate_copy_kernelIN3c107complexINS2_4HalfEEE16OffsetCalculatorILi1ElLb0EENS0_33HermitianSymmetryOffsetCalculatorIlEEEEvlPT_PKSA_T0_T1_)
        /*0098*/ 	.word	0x00000000


	//----- nvinfo : EIATTR_MIN_STACK_SIZE
	.align		4
.L_53:
        /*009c*/ 	.byte	0x04, 0x12
        /*009e*/ 	.short	(.L_55 - .L_54)
	.align		4
.L_54:
        /*00a0*/ 	.word	index@(_ZN2at6native26_fft_conjugate_copy_kernelIN3c107complexIfEE16OffsetCalculatorILi1ElLb0EENS0_33HermitianSymmetryOffsetCalculatorIlEEEEvlPT_PKS9_T0_T1_)
        /*00a4*/ 	.word	0x00000000


	//----- nvinfo : EIATTR_MIN_STACK_SIZE
	.align		4
.L_55:
        /*00a8*/ 	.byte	0x04, 0x12
        /*00aa*/ 	.short	(.L_57 - .L_56)
	.align		4
.L_56:
        /*00ac*/ 	.word	index@(_ZN2at6native26_fft_conjugate_copy_kernelIN3c107complexIdEE16OffsetCalculatorILi1ElLb0EENS0_33HermitianSymmetryOffsetCalculatorIlEEEEvlPT_PKS9_T0_T1_)
        /*00b0*/ 	.word	0x00000000
.L_57:


//--------------------- .nv.info._ZN2at6native26_fft_conjugate_copy_kernelIN3c107complexINS2_4HalfEEE16OffsetCalculatorILi1ElLb0EENS0_33HermitianSymmetryOffsetCalculatorIlEEEEvlPT_PKSA_T0_T1_ --------------------------
	.section	.nv.info._ZN2at6native26_fft_conjugate_copy_kernelIN3c107complexINS2_4HalfEEE16OffsetCalculatorILi1ElLb0EENS0_33HermitianSymmetryOffsetCalculatorIlEEEEvlPT_PKSA_T0_T1_,"",@"SHT_CUDA_INFO"
	.sectionflags	@""
	.align	4


	//----- nvinfo : EIATTR_CUDA_API_VERSION
	.align		4
        /*0000*/ 	.byte	0x04, 0x37
        /*0002*/ 	.short	(.L_59 - .L_58)
.L_58:
        /*0004*/ 	.word	0x00000082


	//----- nvinfo : EIATTR_SW2861232_WAR
	.align		4
.L_59:
        /*0008*/ 	.byte	0x01, 0x35
	.zero		2


	//----- nvinfo : EIATTR_PARAM_CBANK
	.align		4
        /*000c*/ 	.byte	0x04, 0x0a
        /*000e*/ 	.short	(.L_61 - .L_60)
	.align		4
.L_60:
        /*0010*/ 	.word	index@(.nv.constant0._ZN2at6native26_fft_conjugate_copy_kernelIN3c107complexINS2_4HalfEEE16OffsetCalculatorILi1ElLb0EENS0_33HermitianSymmetryOffsetCalculatorIlEEEEvlPT_PKSA_T0_T1_)
        /*0014*/ 	.short	0x0160
        /*0016*/ 	.short	0x0350


	//----- nvinfo : EIATTR_CBANK_PARAM_SIZE
	.align		4
.L_61:
        /*0018*/ 	.byte	0x03, 0x19
        /*001a*/ 	.short	0x0350


	//----- nvinfo : EIATTR_KPARAM_INFO
	.align		4
        /*001c*/ 	.byte	0x04, 0x17
        /*001e*/ 	.short	(.L_63 - .L_62)
.L_62:
        /*0020*/ 	.word	0x00000000
        /*0024*/ 	.short	0x0004
        /*0026*/ 	.short	0x01b0
        /*0028*/ 	.byte	0x00, 0xf0, 0x81, 0x06


	//----- nvinfo : EIATTR_KPARAM_INFO
	.align		4
.L_63:
        /*002c*/ 	.byte	0x04, 0x17
        /*002e*/ 	.short	(.L_65 - .L_64)
.L_64:
        /*0030*/ 	.word	0x00000000
        /*0034*/ 	.short	0x0003
        /*0036*/ 	.short	0x0018
        /*0038*/ 	.byte	0x00, 0xf0, 0x61, 0x06


	//----- nvinfo : EIATTR_KPARAM_INFO
	.align		4
.L_65:
        /*003c*/ 	.byte	0x04, 0x17
        /*003e*/ 	.short	(.L_67 - .L_66)
.L_66:
        /*0040*/ 	.word	0x00000000
        /*0044*/ 	.short	0x0002
        /*0046*/ 	.short	0x0010
        /*0048*/ 	.byte	0x00, 0xf0, 0x21, 0x00


	//----- nvinfo : EIATTR_KPARAM_INFO
	.align		4
.L_67:
        /*004c*/ 	.byte	0x04, 0x17
        /*004e*/ 	.short	(.L_69 - .L_68)
.L_68:
        /*0050*/ 	.word	0x00000000
        /*0054*/ 	.short	0x0001
        /*0056*/ 	.short	0x0008
        /*0058*/ 	.byte	0x00, 0xf0, 0x21, 0x00


	//----- nvinfo : EIATTR_KPARAM_INFO
	.align		4
.L_69:
        /*005c*/ 	.byte	0x04, 0x17
        /*005e*/ 	.short	(.L_71 - .L_70)
.L_70:
        /*0060*/ 	.word	0x00000000
        /*0064*/ 	.short	0x0000
        /*0066*/ 	.short	0x0000
        /*0068*/ 	.byte	0x00, 0xf0, 0x21, 0x00


	//----- nvinfo : EIATTR_MAXREG_COUNT
	.align		4
.L_71:
        /*006c*/ 	.byte	0x03, 0x1b
        /*006e*/ 	.short	0x0040


	//----- nvinfo : EIATTR_MERCURY_ISA_VERSION
	.align		4
        /*0070*/ 	.byte	0x03, 0x5f
        /*0072*/ 	.short	0x0000


	//----- nvinfo : EIATTR_EXIT_INSTR_OFFSETS
	.align		4
        /*0074*/ 	.byte	0x04, 0x1c
        /*0076*/ 	.short	(.L_73 - .L_72)


	//   ....[0]....
.L_72:
        /*0078*/ 	.word	0x00000070


	//   ....[1]....
        /*007c*/ 	.word	0x00007650


	//   ....[2]....
        /*0080*/ 	.word	0x00009930


	//----- nvinfo : EIATTR_MAX_THREADS
	.align		4
.L_73:
        /*0084*/ 	.byte	0x04, 0x05
        /*0086*/ 	.short	(.L_75 - .L_74)
.L_74:
        /*0088*/ 	.word	0x00000400
        /*008c*/ 	.word	0x00000001
        /*0090*/ 	.word	0x00000001


	//----- nvinfo : EIATTR_CRS_STACK_SIZE
	.align		4
.L_75:
        /*0094*/ 	.byte	0x04, 0x1e
        /*0096*/ 	.short	(.L_77 - .L_76)
.L_76:
        /*0098*/ 	.word	0x00000000
.L_77:


//--------------------- .nv.info._ZN2at6native26_fft_conjugate_copy_kernelIN3c107complexIfEE16OffsetCalculatorILi1ElLb0EENS0_33HermitianSymmetryOffsetCalculatorIlEEEEvlPT_PKS9_T0_T1_ --------------------------
	.section	.nv.info._ZN2at6native26_fft_conjugate_copy_kernelIN3c107complexIfEE16OffsetCalculatorILi1ElLb0EENS0_33HermitianSymmetryOffsetCalculatorIlEEEEvlPT_PKS9_T0_T1_,"",@"SHT_CUDA_INFO"
	.sectionflags	@""
	.align	4


	//----- nvinfo : EIATTR_CUDA_API_VERSION
	.align		4
        /*0000*/ 	.byte	0x04, 0x37
        /*0002*/ 	.short	(.L_79 - .L_78)
.L_78:
        /*0004*/ 	.word	0x00000082


	//----- nvinfo : EIATTR_SW2861232_WAR
	.align		4
.L_79:
        /*0008*/ 	.byte	0x01, 0x35
	.zero		2


	//----- nvinfo : EIATTR_PARAM_CBANK
	.align		4
        /*000c*/ 	.byte	0x04, 0x0a
        /*000e*/ 	.short	(.L_81 - .L_80)
	.align		4
.L_80:
        /*0010*/ 	.word	index@(.nv.constant0._ZN2at6native26_fft_conjugate_copy_kernelIN3c107complexIfEE16OffsetCalculatorILi1ElLb0EENS0_33HermitianSymmetryOffsetCalculatorIlEEEEvlPT_PKS9_T0_T1_)
        /*0014*/ 	.short	0x0160
        /*0016*/ 	.short	0x0350


	//----- nvinfo : EIATTR_CBANK_PARAM_SIZE
	.align		4
.L_81:
        /*0018*/ 	.byte	0x03, 0x19
        /*001a*/ 	.short	0x0350


	//----- nvinfo : EIATTR_KPARAM_INFO
	.align		4
        /*001c*/ 	.byte	0x04, 0x17
        /*001e*/ 	.short	(.L_83 - .L_82)
.L_82:
        /*0020*/ 	.word	0x00000000
        /*0024*/ 	.short	0x0004
        /*0026*/ 	.short	0x01b0
        /*0028*/ 	.byte	0x00, 0xf0, 0x81, 0x06


	//----- nvinfo : EIATTR_KPARAM_INFO
	.align		4
.L_83:
        /*002c*/ 	.byte	0x04, 0x17
        /*002e*/ 	.short	(.L_85 - .L_84)
.L_84:
        /*0030*/ 	.word	0x00000000
        /*0034*/ 	.short	0x0003
        /*0036*/ 	.short	0x0018
        /*0038*/ 	.byte	0x00, 0xf0, 0x61, 0x06


	//----- nvinfo : EIATTR_KPARAM_INFO
	.align		4
.L_85:
        /*003c*/ 	.byte	0x04, 0x17
        /*003e*/ 	.short	(.L_87 - .L_86)
.L_86:
        /*0040*/ 	.word	0x00000000
        /*0044*/ 	.short	0x0002
        /*0046*/ 	.short	0x0010
        /*0048*/ 	.byte	0x00, 0xf0, 0x21, 0x00


	//----- nvinfo : EIATTR_KPARAM_INFO
	.align		4
.L_87:
        /*004c*/ 	.byte	0x04, 0x17
        /*004e*/ 	.short	(.L_89 - .L_88)
.L_88:
        /*0050*/ 	.word	0x00000000
        /*0054*/ 	.short	0x0001
        /*0056*/ 	.short	0x0008
        /*0058*/ 	.byte	0x00, 0xf0, 0x21, 0x00


	//----- nvinfo : EIATTR_KPARAM_INFO
	.align		4
.L_89:
        /*005c*/ 	.byte	0x04, 0x17
        /*005e*/ 	.short	(.L_91 - .L_90)
.L_90:
        /*0060*/ 	.word	0x00000000
        /*0064*/ 	.short	0x0000
        /*0066*/ 	.short	0x0000
        /*0068*/ 	.byte	0x00, 0xf0, 0x21, 0x00


	//----- nvinfo : EIATTR_MAXREG_COUNT
	.align		4
.L_91:
        /*006c*/ 	.byte	0x03, 0x1b
        /*006e*/ 	.short	0x0040


	//----- nvinfo : EIATTR_MERCURY_ISA_VERSION
	.align		4
        /*0070*/ 	.byte	0x03, 0x5f
        /*0072*/ 	.short	0x0000


	//----- nvinfo : EIATTR_EXIT_INSTR_OFFSETS
	.align		4
        /*0074*/ 	.byte	0x04, 0x1c
        /*0076*/ 	.short	(.L_93 - .L_92)


	//   ....[0]....
.L_92:
        /*0078*/ 	.word	0x00000070


	//   ....[1]....
        /*007c*/ 	.word	0x00007620


	//   ....[2]....
        /*0080*/ 	.word	0x000098d0


	//----- nvinfo : EIATTR_MAX_THREADS
	.align		4
.L_93:
        /*0084*/ 	.byte	0x04, 0x05
        /*0086*/ 	.short	(.L_95 - .L_94)
.L_94:
        /*0088*/ 	.word	0x00000400
        /*008c*/ 	.word	0x00000001
        /*0090*/ 	.word	0x00000001


	//----- nvinfo : EIATTR_CRS_STACK_SIZE
	.align		4
.L_95:
        /*0094*/ 	.byte	0x04, 0x1e
        /*0096*/ 	.short	(.L_97 - .L_96)
.L_96:
        /*0098*/ 	.word	0x00000000
.L_97:


//--------------------- .nv.info._ZN2at6native26_fft_conjugate_copy_kernelIN3c107complexIdEE16OffsetCalculatorILi1ElLb0EENS0_33HermitianSymmetryOffsetCalculatorIlEEEEvlPT_PKS9_T0_T1_ --------------------------
	.section	.nv.info._ZN2at6native26_fft_conjugate_copy_kernelIN3c107complexIdEE16OffsetCalculatorILi1ElLb0EENS0_33HermitianSymmetryOffsetCalculatorIlEEEEvlPT_PKS9_T0_T1_,"",@"SHT_CUDA_INFO"
	.sectionflags	@""
	.align	4


	//----- nvinfo : EIATTR_CUDA_API_VERSION
	.align		4
        /*0000*/ 	.byte	0x04, 0x37
        /*0002*/ 	.short	(.L_99 - .L_98)
.L_98:
        /*0004*/ 	.word	0x00000082


	//----- nvinfo : EIATTR_SW2861232_WAR
	.align		4
.L_99:
        /*0008*/ 	.byte	0x01, 0x35
	.zero		2


	//----- nvinfo : EIATTR_PARAM_CBANK
	.align		4
        /*000c*/ 	.byte	0x04, 0x0a
        /*000e*/ 	.short	(.L_101 - .L_100)
	.align		4
.L_100:
        /*0010*/ 	.word	index@(.nv.constant0._ZN2at6native26_fft_conjugate_copy_kernelIN3c107complexIdEE16OffsetCalculatorILi1ElLb0EENS0_33HermitianSymmetryOffsetCalculatorIlEEEEvlPT_PKS9_T0_T1_)
        /*0014*/ 	.short	0x0160
        /*0016*/ 	.short	0x0350


	//----- nvinfo : EIATTR_CBANK_PARAM_SIZE
	.align		4
.L_101:
        /*0018*/ 	.byte	0x03, 0x19
        /*001a*/ 	.short	0x0350


	//----- nvinfo : EIATTR_KPARAM_INFO
	.align		4
        /*001c*/ 	.byte	0x04, 0x17
        /*001e*/ 	.short	(.L_103 - .L_102)
.L_102:
        /*0020*/ 	.word	0x00000000
        /*0024*/ 	.short	0x0004
        /*0026*/ 	.short	0x01b0
        /*0028*/ 	.byte	0x00, 0xf0, 0x81, 0x06


	//----- nvinfo : EIATTR_KPARAM_INFO
	.align		4
.L_103:
        /*002c*/ 	.byte	0x04, 0x17
        /*002e*/ 	.short	(.L_105 - .L_104)
.L_104:
        /*0030*/ 	.word	0x00000000
        /*0034*/ 	.short	0x0003
        /*0036*/ 	.short	0x0018
        /*0038*/ 	.byte	0x00, 0xf0, 0x61, 0x06


	//----- nvinfo : EIATTR_KPARAM_INFO
	.align		4
.L_105:
        /*003c*/ 	.byte	0x04, 0x17
        /*003e*/ 	.short	(.L_107 - .L_106)
.L_106:
        /*0040*/ 	.word	0x00000000
        /*0044*/ 	.short	0x0002
        /*0046*/ 	.short	0x0010
        /*0048*/ 	.byte	0x00, 0xf0, 0x21, 0x00


	//----- nvinfo : EIATTR_KPARAM_INFO
	.align		4
.L_107:
        /*004c*/ 	.byte	0x04, 0x17
        /*004e*/ 	.short	(.L_109 - .L_108)
.L_108:
        /*0050*/ 	.word	0x00000000
        /*0054*/ 	.short	0x0001
        /*0056*/ 	.short	0x0008
        /*0058*/ 	.byte	0x00, 0xf0, 0x21, 0x00


	//----- nvinfo : EIATTR_KPARAM_INFO
	.align		4
.L_109:
        /*005c*/ 	.byte	0x04, 0x17
        /*005e*/ 	.short	(.L_111 - .L_110)
.L_110:
        /*0060*/ 	.word	0x00000000
        /*0064*/ 	.short	0x0000
        /*0066*/ 	.short	0x0000
        /*0068*/ 	.byte	0x00, 0xf0, 0x21, 0x00


	//----- nvinfo : EIATTR_MAXREG_COUNT
	.align		4
.L_111:
        /*006c*/ 	.byte	0x03, 0x1b
        /*006e*/ 	.short	0x0040


	//----- nvinfo : EIATTR_MERCURY_ISA_VERSION
	.align		4
        /*0070*/ 	.byte	0x03, 0x5f
        /*0072*/ 	.short	0x0000


	//----- nvinfo : EIATTR_EXIT_INSTR_OFFSETS
	.align		4
        /*0074*/ 	.byte	0x04, 0x1c
        /*0076*/ 	.short	(.L_113 - .L_112)


	//   ....[0]....
.L_112:
        /*0078*/ 	.word	0x00000070


	//   ....[1]....
        /*007c*/ 	.word	0x00007150


	//   ....[2]....
        /*0080*/ 	.word	0x00009450


	//----- nvinfo : EIATTR_MAX_THREADS
	.align		4
.L_113:
        /*0084*/ 	.byte	0x04, 0x05
        /*0086*/ 	.short	(.L_115 - .L_114)
.L_114:
        /*0088*/ 	.word	0x00000400
        /*008c*/ 	.word	0x00000001
        /*0090*/ 	.word	0x00000001


	//----- nvinfo : EIATTR_CRS_STACK_SIZE
	.align		4
.L_115:
        /*0094*/ 	.byte	0x04, 0x1e
        /*0096*/ 	.short	(.L_117 - .L_116)
.L_116:
        /*0098*/ 	.word	0x00000000
.L_117:


//--------------------- .nv.callgraph             --------------------------
	.section	.nv.callgraph,"",@"SHT_CUDA_CALLGRAPH"
	.align	4
	.sectionentsize	8
	.align		4
        /*0000*/ 	.word	0x00000000
	.align		4
        /*0004*/ 	.word	0xffffffff
	.align		4
        /*0008*/ 	.word	0x00000000
	.align		4
        /*000c*/ 	.word	0xfffffffe
	.align		4
        /*0010*/ 	.word	0x00000000
	.align		4
        /*0014*/ 	.word	0xfffffffd
	.align		4
        /*0018*/ 	.word	0x00000000
	.align		4
        /*001c*/ 	.word	0xfffffffc


//--------------------- .nv.rel.action            --------------------------
	.section	.nv.rel.action,"",@"SHT_CUDA_RELOCINFO"
	.align	8
	.sectionentsize	8
        /*0000*/ 	.byte	0x73, 0x00, 0x00, 0x00, 0x00, 0x00, 0x00, 0x00, 0x00, 0x00, 0x00, 0x11, 0x25, 0x00, 0x05, 0x36


//--------------------- .nv.constant4             --------------------------
	.section	.nv.constant4,"a",@progbits
	.align	8
	.align		8
.nv.constant4:
        /*0000*/ 	.dword	_ZN45_INTERNAL_ac02cf58_14_SpectralOps_cu_bd418f174cuda3std3__45__cpo5beginE
	.align		8
        /*0008*/ 	.dword	_ZN45_INTERNAL_ac02cf58_14_SpectralOps_cu_bd418f174cuda3std3__45__cpo3endE
	.align		8
        /*0010*/ 	.dword	_ZN45_INTERNAL_ac02cf58_14_SpectralOps_cu_bd418f174cuda3std3__45__cpo6cbeginE
	.align		8
        /*0018*/ 	.dword	_ZN45_INTERNAL_ac02cf58_14_SpectralOps_cu_bd418f174cuda3std3__45__cpo4cendE
	.align		8
        /*0020*/ 	.dword	_ZN45_INTERNAL_ac02cf58_14_SpectralOps_cu_bd418f174cuda3std3__45__cpo6rbeginE
	.align		8
        /*0028*/ 	.dword	_ZN45_INTERNAL_ac02cf58_14_SpectralOps_cu_bd418f174cuda3std3__45__cpo4rendE
	.align		8
        /*0030*/ 	.dword	_ZN45_INTERNAL_ac02cf58_14_SpectralOps_cu_bd418f174cuda3std3__45__cpo7crbeginE
	.align		8
        /*0038*/ 	.dword	_ZN45_INTERNAL_ac02cf58_14_SpectralOps_cu_bd418f174cuda3std3__45__cpo5crendE
	.align		8
        /*0040*/ 	.dword	_ZN45_INTERNAL_ac02cf58_14_SpectralOps_cu_bd418f174cuda3std3__447_GLOBAL__N__ac02cf58_14_SpectralOps_cu_bd418f176ignoreE
	.align		8
        /*0048*/ 	.dword	_ZN45_INTERNAL_ac02cf58_14_SpectralOps_cu_bd418f174cuda3std3__419piecewise_constructE
	.align		8
        /*0050*/ 	.dword	_ZN45_INTERNAL_ac02cf58_14_SpectralOps_cu_bd418f174cuda3std3__48in_placeE
	.align		8
        /*0058*/ 	.dword	_ZN45_INTERNAL_ac02cf58_14_SpectralOps_cu_bd418f174cuda3std3__420unreachable_sentinelE
	.align		8
        /*0060*/ 	.dword	_ZN45_INTERNAL_ac02cf58_14_SpectralOps_cu_bd418f174cuda3std6ranges3__45__cpo4swapE
	.align		8
        /*0068*/ 	.dword	_ZN45_INTERNAL_ac02cf58_14_SpectralOps_cu_bd418f174cuda3std6ranges3__45__cpo9iter_moveE
	.align		8
        /*0070*/ 	.dword	_ZN45_INTERNAL_ac02cf58_14_SpectralOps_cu_bd418f174cuda3std6ranges3__45__cpo5beginE
	.align		8
        /*0078*/ 	.dword	_ZN45_INTERNAL_ac02cf58_14_SpectralOps_cu_bd418f174cuda3std6ranges3__45__cpo3endE
	.align		8
        /*0080*/ 	.dword	_ZN45_INTERNAL_ac02cf58_14_SpectralOps_cu_bd418f174cuda3std6ranges3__45__cpo6cbeginE
	.align		8
        /*0088*/ 	.dword	_ZN45_INTERNAL_ac02cf58_14_SpectralOps_cu_bd418f174cuda3std6ranges3__45__cpo4cendE
	.align		8
        /*0090*/ 	.dword	_ZN45_INTERNAL_ac02cf58_14_SpectralOps_cu_bd418f174cuda3std6ranges3__45__cpo7advanceE
	.align		8
        /*0098*/ 	.dword	_ZN45_INTERNAL_ac02cf58_14_SpectralOps_cu_bd418f174cuda3std6ranges3__45__cpo9iter_swapE
	.align		8
        /*00a0*/ 	.dword	_ZN45_INTERNAL_ac02cf58_14_SpectralOps_cu_bd418f174cuda3std6ranges3__45__cpo4nextE
	.align		8
        /*00a8*/ 	.dword	_ZN45_INTERNAL_ac02cf58_14_SpectralOps_cu_bd418f174cuda3std6ranges3__45__cpo4prevE
	.align		8
        /*00b0*/ 	.dword	_ZN45_INTERNAL_ac02cf58_14_SpectralOps_cu_bd418f174cuda3std6ranges3__45__cpo4dataE
	.align		8
        /*00b8*/ 	.dword	_ZN45_INTERNAL_ac02cf58_14_SpectralOps_cu_bd418f174cuda3std6ranges3__45__cpo5cdataE
	.align		8
        /*00c0*/ 	.dword	_ZN45_INTERNAL_ac02cf58_14_SpectralOps_cu_bd418f174cuda3std6ranges3__45__cpo4sizeE
	.align		8
        /*00c8*/ 	.dword	_ZN45_INTERNAL_ac02cf58_14_SpectralOps_cu_bd418f174cuda3std6ranges3__45__cpo5ssizeE
	.align		8
        /*00d0*/ 	.dword	_ZN45_INTERNAL_ac02cf58_14_SpectralOps_cu_bd418f174cuda3std6ranges3__45__cpo8distanceE
	.align		8
        /*00d8*/ 	.dword	_ZN45_INTERNAL_ac02cf58_14_SpectralOps_cu_bd418f176thrust23THRUST_300001_SM_800_NS6system6detail10sequential3seqE


//--------------------- .nv.constant2._ZN2at6native26_fft_conjugate_copy_kernelIN3c107complexINS2_4HalfEEE16OffsetCalculatorILi1ElLb0EENS0_33HermitianSymmetryOffsetCalculatorIlEEEEvlPT_PKSA_T0_T1_ --------------------------
	.section	.nv.constant2._ZN2at6native26_fft_conjugate_copy_kernelIN3c107complexINS2_4HalfEEE16OffsetCalculatorILi1ElLb0EENS0_33HermitianSymmetryOffsetCalculatorIlEEEEvlPT_PKSA_T0_T1_,"a",@progbits
	.sectionflags	@""
	.align	4
.nv.constant2._ZN2at6native26_fft_conjugate_copy_kernelIN3c107complexINS2_4HalfEEE16OffsetCalculatorILi1ElLb0EENS0_33HermitianSymmetryOffsetCalculatorIlEEEEvlPT_PKSA_T0_T1_:
        /*0000*/ 	.byte	0xb0, 0x01, 0x00, 0x00, 0x00, 0x00, 0x00, 0x00


//--------------------- .nv.constant0._ZN2at6native26_fft_conjugate_copy_kernelIN3c107complexINS2_4HalfEEE16OffsetCalculatorILi1ElLb0EENS0_33HermitianSymmetryOffsetCalculatorIlEEEEvlPT_PKSA_T0_T1_ --------------------------
	.section	.nv.constant0._ZN2at6native26_fft_conjugate_copy_kernelIN3c107complexINS2_4HalfEEE16OffsetCalculatorILi1ElLb0EENS0_33HermitianSymmetryOffsetCalculatorIlEEEEvlPT_PKSA_T0_T1_,"a",@progbits
	.sectionflags	@""
	.align	4
.nv.constant0._ZN2at6native26_fft_conjugate_copy_kernelIN3c107complexINS2_4HalfEEE16OffsetCalculatorILi1ElLb0EENS0_33HermitianSymmetryOffsetCalculatorIlEEEEvlPT_PKSA_T0_T1_:
	.zero		1200


//--------------------- .nv.constant2._ZN2at6native26_fft_conjugate_copy_kernelIN3c107complexIfEE16OffsetCalculatorILi1ElLb0EENS0_33HermitianSymmetryOffsetCalculatorIlEEEEvlPT_PKS9_T0_T1_ --------------------------
	.section	.nv.constant2._ZN2at6native26_fft_conjugate_copy_kernelIN3c107complexIfEE16OffsetCalculatorILi1ElLb0EENS0_33HermitianSymmetryOffsetCalculatorIlEEEEvlPT_PKS9_T0_T1_,"a",@progbits
	.sectionflags	@""
	.align	4
.nv.constant2._ZN2at6native26_fft_conjugate_copy_kernelIN3c107complexIfEE16OffsetCalculatorILi1ElLb0EENS0_33HermitianSymmetryOffsetCalculatorIlEEEEvlPT_PKS9_T0_T1_:
        /*0000*/ 	.byte	0xb0, 0x01, 0x00, 0x00, 0x00, 0x00, 0x00, 0x00


//--------------------- .nv.constant0._ZN2at6native26_fft_conjugate_copy_kernelIN3c107complexIfEE16OffsetCalculatorILi1ElLb0EENS0_33HermitianSymmetryOffsetCalculatorIlEEEEvlPT_PKS9_T0_T1_ --------------------------
	.section	.nv.constant0._ZN2at6native26_fft_conjugate_copy_kernelIN3c107complexIfEE16OffsetCalculatorILi1ElLb0EENS0_33HermitianSymmetryOffsetCalculatorIlEEEEvlPT_PKS9_T0_T1_,"a",@progbits
	.sectionflags	@""
	.align	4
.nv.constant0._ZN2at6native26_fft_conjugate_copy_kernelIN3c107complexIfEE16OffsetCalculatorILi1ElLb0EENS0_33HermitianSymmetryOffsetCalculatorIlEEEEvlPT_PKS9_T0_T1_:
	.zero		1200


//--------------------- .nv.constant2._ZN2at6native26_fft_conjugate_copy_kernelIN3c107complexIdEE16OffsetCalculatorILi1ElLb0EENS0_33HermitianSymmetryOffsetCalculatorIlEEEEvlPT_PKS9_T0_T1_ --------------------------
	.section	.nv.constant2._ZN2at6native26_fft_conjugate_copy_kernelIN3c107complexIdEE16OffsetCalculatorILi1ElLb0EENS0_33HermitianSymmetryOffsetCalculatorIlEEEEvlPT_PKS9_T0_T1_,"a",@progbits
	.sectionflags	@""
	.align	4
.nv.constant2._ZN2at6native26_fft_conjugate_copy_kernelIN3c107complexIdEE16OffsetCalculatorILi1ElLb0EENS0_33HermitianSymmetryOffsetCalculatorIlEEEEvlPT_PKS9_T0_T1_:
        /*0000*/ 	.byte	0xb0, 0x01, 0x00, 0x00, 0x00, 0x00, 0x00, 0x00


//--------------------- .nv.constant0._ZN2at6native26_fft_conjugate_copy_kernelIN3c107complexIdEE16OffsetCalculatorILi1ElLb0EENS0_33HermitianSymmetryOffsetCalculatorIlEEEEvlPT_PKS9_T0_T1_ --------------------------
	.section	.nv.constant0._ZN2at6native26_fft_conjugate_copy_kernelIN3c107complexIdEE16OffsetCalculatorILi1ElLb0EENS0_33HermitianSymmetryOffsetCalculatorIlEEEEvlPT_PKS9_T0_T1_,"a",@progbits
	.sectionflags	@""
	.align	4
.nv.constant0._ZN2at6native26_fft_conjugate_copy_kernelIN3c107complexIdEE16OffsetCalculatorILi1ElLb0EENS0_33HermitianSymmetryOffsetCalculatorIlEEEEvlPT_PKS9_T0_T1_:
	.zero		1200


//--------------------- .text._ZN2at6native26_fft_conjugate_copy_kernelIN3c107complexINS2_4HalfEEE16OffsetCalculatorILi1ElLb0EENS0_33HermitianSymmetryOffsetCalculatorIlEEEEvlPT_PKSA_T0_T1_ --------------------------
	.section	.text._ZN2at6native26_fft_conjugate_copy_kernelIN3c107complexINS2_4HalfEEE16OffsetCalculatorILi1ElLb0EENS0_33HermitianSymmetryOffsetCalculatorIlEEEEvlPT_PKSA_T0_T1_,"ax",@progbits
	.sectioninfo	@"SHI_REGISTERS=31"
	.align	128
        .global         _ZN2at6native26_fft_conjugate_copy_kernelIN3c107complexINS2_4HalfEEE16OffsetCalculatorILi1ElLb0EENS0_33HermitianSymmetryOffsetCalculatorIlEEEEvlPT_PKSA_T0_T1_
        .type           _ZN2at6native26_fft_conjugate_copy_kernelIN3c107complexINS2_4HalfEEE16OffsetCalculatorILi1ElLb0EENS0_33HermitianSymmetryOffsetCalculatorIlEEEEvlPT_PKSA_T0_T1_,@function
        .size           _ZN2at6native26_fft_conjugate_copy_kernelIN3c107complexINS2_4HalfEEE16OffsetCalculatorILi1ElLb0EENS0_33HermitianSymmetryOffsetCalculatorIlEEEEvlPT_PKSA_T0_T1_,(.L_x_511 - _ZN2at6native26_fft_conjugate_copy_kernelIN3c107complexINS2_4HalfEEE16OffsetCalculatorILi1ElLb0EENS0_33HermitianSymmetryOffsetCalculatorIlEEEEvlPT_PKSA_T0_T1_)
        .other          _ZN2at6native26_fft_conjugate_copy_kernelIN3c107complexINS2_4HalfEEE16OffsetCalculatorILi1ElLb0EENS0_33HermitianSymmetryOffsetCalculatorIlEEEEvlPT_PKSA_T0_T1_,@"STO_CUDA_ENTRY STV_DEFAULT"
_ZN2at6native26_fft_conjugate_copy_kernelIN3c107complexINS2_4HalfEEE16OffsetCalculatorILi1ElLb0EENS0_33HermitianSymmetryOffsetCalculatorIlEEEEvlPT_PKSA_T0_T1_:
.text._ZN2at6native26_fft_conjugate_copy_kernelIN3c107complexINS2_4HalfEEE16OffsetCalculatorILi1ElLb0EENS0_33HermitianSymmetryOffsetCalculatorIlEEEEvlPT_PKSA_T0_T1_:
[----:B------:R-:W-:Y:S02]  /*0000*/  IMAD.MOV.U32 R1, RZ, RZ, c[0x0][0x28] ;  /* 0x00000a00ff017624 */ /* 0x000fe400078e00ff */
[----:B------:R-:W0:Y:S01]  /*0010*/  S2R R2, SR_TID.X ;  /* 0x0000000000027919 */ /* 0x000e220000002100 */
[----:B------:R-:W-:-:S03]  /*0020*/  IMAD.MOV.U32 R3, RZ, RZ, RZ ;  /* 0x000000ffff037224 */ /* 0x000fc600078e00ff */
[----:B------:R-:W0:Y:S02]  /*0030*/  S2R R5, SR_CTAID.X ;  /* 0x0000000000057919 */ /* 0x000e240000002500 */
[----:B0-----:R-:W-:-:S05]  /*0040*/  IMAD.WIDE.U32 R2, R5, c[0x0][0x0], R2 ;  /* 0x0000000005027a25 */ /* 0x001fca00078e0002 */
[----:B------:R-:W-:-:S04]  /*0050*/  ISETP.GE.U32.AND P0, PT, R2, c[0x0][0x160], PT ;  /* 0x0000580002007a0c */ /* 0x000fc80003f06070 */
[----:B------:R-:W-:-:S13]  /*0060*/  ISETP.GE.AND.EX P0, PT, R3, c[0x0][0x164], PT, P0 ;  /* 0x0000590003007a0c */ /* 0x000fda0003f06300 */
[----:B------:R-:W-:Y:S05]  /*0070*/  @P0 EXIT ;  /* 0x000000000000094d */ /* 0x000fea0003800000 */
[----:B------:R-:W-:Y:S01]  /*0080*/  ISETP.NE.AND P0, PT, RZ, c[0x0][0x178], PT ;  /* 0x00005e00ff007a0c */ /* 0x000fe20003f05270 */
[----:B------:R-:W-:Y:S01]  /*0090*/  ULDC.64 UR4, c[0x0][0x118] ;  /* 0x0000460000047ab9 */ /* 0x000fe20000000a00 */
[----:B------:R-:W-:Y:S01]  /*00a0*/  MOV R19, R2 ;  /* 0x0000000200137202 */ /* 0x000fe20000000f00 */
[----:B------:R-:W-:-:S10]  /*00b0*/  IMAD.MOV.U32 R26, RZ, RZ, R3 ;  /* 0x000000ffff1a7224 */ /* 0x000fd400078e0003 */
[----:B------:R-:W-:Y:S05]  /*00c0*/  @!P0 BRA `(.L_x_0) ;  /* 0x0000759000008947 */ /* 0x000fea0003800000 */
[----:B------:R-:W-:Y:S01]  /*00d0*/  IMAD.MOV.U32 R26, RZ, RZ, R2 ;  /* 0x000000ffff1a7224 */ /* 0x000fe200078e0002 */
[----:B------:R-:W-:-:S04]  /*00e0*/  MOV R27, R3 ;  /* 0x00000003001b7202 */ /* 0x000fc80000000f00 */
.L_x_122:
[----:B------:R-:W-:Y:S01]  /*00f0*/  LOP3.LUT R0, R27, c[0x0][0x184], RZ, 0xfc, !PT ;  /* 0x000061001b007a12 */ /* 0x000fe200078efcff */
[----:B------:R-:W-:Y:S03]  /*0100*/  BSSY B0, `(.L_x_1) ;  /* 0x0000028000007945 */ /* 0x000fe60003800000 */
[----:B------:R-:W-:-:S13]  /*0110*/  ISETP.NE.U32.AND P0, PT, R0, RZ, PT ;  /* 0x000000ff0000720c */ /* 0x000fda0003f05070 */
[----:B0-----:R-:W-:Y:S05]  /*0120*/  @!P0 BRA `(.L_x_2) ;  /* 0x000000f000008947 */ /* 0x001fea0003800000 */
[----:B------:R-:W-:Y:S01]  /*0130*/  IMAD.MOV.U32 R18, RZ, RZ, R26 ;  /* 0x000000ffff127224 */ /* 0x000fe200078e001a */
[----:B------:R-:W-:Y:S01]  /*0140*/  MOV R7, c[0x0][0x180] ;  /* 0x0000600000077a02 */ /* 0x000fe20000000f00 */
[----:B------:R-:W-:Y:S01]  /*0150*/  IMAD.MOV.U32 R8, RZ, RZ, R27 ;  /* 0x000000ffff087224 */ /* 0x000fe200078e001b */
[----:B------:R-:W-:Y:S01]  /*0160*/  MOV R9, 0x190 ;  /* 0x0000019000097802 */ /* 0x000fe20000000f00 */
[----:B------:R-:W-:Y:S02]  /*0170*/  IMAD.MOV.U32 R6, RZ, RZ, c[0x0][0x184] ;  /* 0x00006100ff067624 */ /* 0x000fe400078e00ff */
[----:B------:R-:W-:Y:S05]  /*0180*/  CALL.REL.NOINC `($__internal_0_$__cuda_sm20_div_s64) ;  /* 0x000097b000007944 */ /* 0x000fea0003c00000 */
[----:B------:R-:W-:Y:S01]  /*0190*/  IADD3 R5, P0, RZ, -R7, RZ ;  /* 0x80000007ff057210 */ /* 0x000fe20007f1e0ff */
[----:B------:R-:W-:-:S04]  /*01a0*/  IMAD.MOV.U32 R4, RZ, RZ, R7 ;  /* 0x000000ffff047224 */ /* 0x000fc800078e0007 */
[----:B------:R-:W-:Y:S02]  /*01b0*/  IMAD.X R0, RZ, RZ, ~R6, P0 ;  /* 0x000000ffff007224 */ /* 0x000fe400000e0e06 */
[----:B------:R-:W-:-:S04]  /*01c0*/  IMAD.WIDE.U32 R2, R5, c[0x0][0x180], R26 ;  /* 0x0000600005027a25 */ /* 0x000fc800078e001a */
[----:B------:R-:W-:-:S04]  /*01d0*/  IMAD R0, R0, c[0x0][0x180], RZ ;  /* 0x0000600000007a24 */ /* 0x000fc800078e02ff */
[----:B------:R-:W-:-:S05]  /*01e0*/  IMAD R5, R5, c[0x0][0x184], R0 ;  /* 0x0000610005057a24 */ /* 0x000fca00078e0200 */
[----:B------:R-:W-:Y:S01]  /*01f0*/  IADD3 R14, R3, R5, RZ ;  /* 0x00000005030e7210 */ /* 0x000fe20007ffe0ff */
[----:B------:R-:W-:Y:S01]  /*0200*/  IMAD.MOV.U32 R5, RZ, RZ, R6 ;  /* 0x000000ffff057224 */ /* 0x000fe200078e0006 */
[----:B------:R-:W-:Y:S05]  /*0210*/  BRA `(.L_x_3) ;  /* 0x0000016000007947 */ /* 0x000fea0003800000 */
.L_x_2:
[----:B------:R-:W0:Y:S01]  /*0220*/  I2F.U32.RP R0, c[0x0][0x180] ;  /* 0x0000600000007b06 */ /* 0x000e220000209000 */
[----:B------:R-:W-:Y:S01]  /*0230*/  ISETP.NE.U32.AND P2, PT, RZ, c[0x0][0x180], PT ;  /* 0x00006000ff007a0c */ /* 0x000fe20003f45070 */
[----:B------:R-:W-:-:S06]  /*0240*/  IMAD.MOV.U32 R14, RZ, RZ, RZ ;  /* 0x000000ffff0e7224 */ /* 0x000fcc00078e00ff */
[----:B0-----:R-:W0:Y:S02]  /*0250*/  MUFU.RCP R0, R0 ;  /* 0x0000000000007308 */ /* 0x001e240000001000 */
[----:B0-----:R-:W-:-:S06]  /*0260*/  IADD3 R2, R0, 0xffffffe, RZ ;  /* 0x0ffffffe00027810 */ /* 0x001fcc0007ffe0ff */
[----:B------:R0:W1:Y:S02]  /*0270*/  F2I.FTZ.U32.TRUNC.NTZ R3, R2 ;  /* 0x0000000200037305 */ /* 0x000064000021f000 */
[----:B0-----:R-:W-:Y:S01]  /*0280*/  IMAD.MOV.U32 R2, RZ, RZ, RZ ;  /* 0x000000ffff027224 */ /* 0x001fe200078e00ff */
[----:B-1----:R-:W-:-:S05]  /*0290*/  IADD3 R5, RZ, -R3, RZ ;  /* 0x80000003ff057210 */ /* 0x002fca0007ffe0ff */
[----:B------:R-:W-:-:S04]  /*02a0*/  IMAD R5, R5, c[0x0][0x180], RZ ;  /* 0x0000600005057a24 */ /* 0x000fc800078e02ff */
[----:B------:R-:W-:-:S04]  /*02b0*/  IMAD.HI.U32 R3, R3, R5, R2 ;  /* 0x0000000503037227 */ /* 0x000fc800078e0002 */
[----:B------:R-:W-:Y:S02]  /*02c0*/  IMAD.MOV.U32 R5, RZ, RZ, RZ ;  /* 0x000000ffff057224 */ /* 0x000fe400078e00ff */
[----:B------:R-:W-:-:S04]  /*02d0*/  IMAD.HI.U32 R4, R3, R26, RZ ;  /* 0x0000001a03047227 */ /* 0x000fc800078e00ff */
[----:B------:R-:W-:-:S04]  /*02e0*/  IMAD.MOV R3, RZ, RZ, -R4 ;  /* 0x000000ffff037224 */ /* 0x000fc800078e0a04 */
[----:B------:R-:W-:-:S05]  /*02f0*/  IMAD R3, R3, c[0x0][0x180], R26 ;  /* 0x0000600003037a24 */ /* 0x000fca00078e021a */
[----:B------:R-:W-:-:S13]  /*0300*/  ISETP.GE.U32.AND P0, PT, R3, c[0x0][0x180], PT ;  /* 0x0000600003007a0c */ /* 0x000fda0003f06070 */
[----:B------:R-:W-:Y:S02]  /*0310*/  @P0 IADD3 R3, R3, -c[0x0][0x180], RZ ;  /* 0x8000600003030a10 */ /* 0x000fe40007ffe0ff */
[----:B------:R-:W-:Y:S02]  /*0320*/  @P0 IADD3 R4, R4, 0x1, RZ ;  /* 0x0000000104040810 */ /* 0x000fe40007ffe0ff */
[----:B------:R-:W-:-:S13]  /*0330*/  ISETP.GE.U32.AND P1, PT, R3, c[0x0][0x180], PT ;  /* 0x0000600003007a0c */ /* 0x000fda0003f26070 */
[----:B------:R-:W-:Y:S02]  /*0340*/  @P1 IADD3 R4, R4, 0x1, RZ ;  /* 0x0000000104041810 */ /* 0x000fe40007ffe0ff */
[----:B------:R-:W-:-:S04]  /*0350*/  @!P2 LOP3.LUT R4, RZ, c[0x0][0x180], RZ, 0x33, !PT ;  /* 0x00006000ff04aa12 */ /* 0x000fc800078e33ff */
[----:B------:R-:W-:-:S05]  /*0360*/  IADD3 R3, -R4, RZ, RZ ;  /* 0x000000ff04037210 */ /* 0x000fca0007ffe1ff */
[----:B------:R-:W-:Y:S02]  /*0370*/  IMAD R2, R3, c[0x0][0x180], R26 ;  /* 0x0000600003027a24 */ /* 0x000fe400078e021a */
.L_x_3:
[----:B------:R-:W-:Y:S05]  /*0380*/  BSYNC B0 ;  /* 0x0000000000007941 */ /* 0x000fea0003800000 */
.L_x_1:
[----:B------:R-:W-:Y:S01]  /*0390*/  MOV R0, c[0x0][0x178] ;  /* 0x00005e0000007a02 */ /* 0x000fe20000000f00 */
[----:B------:R-:W-:Y:S02]  /*03a0*/  IMAD R3, R14, c[0x0][0x248], RZ ;  /* 0x000092000e037a24 */ /* 0x000fe400078e02ff */
[----:B------:R-:W-:Y:S01]  /*03b0*/  IMAD.WIDE.U32 R6, R2, c[0x0][0x248], RZ ;  /* 0x0000920002067a25 */ /* 0x000fe200078e00ff */
[----:B------:R-:W-:-:S03]  /*03c0*/  ISETP.NE.AND P0, PT, R0, 0x1, PT ;  /* 0x000000010000780c */ /* 0x000fc60003f05270 */
[----:B------:R-:W-:Y:S02]  /*03d0*/  IMAD R3, R2, c[0x0][0x24c], R3 ;  /* 0x0000930002037a24 */ /* 0x000fe400078e0203 */
[----:B------:R-:W-:Y:S02]  /*03e0*/  IMAD.MOV.U32 R0, RZ, RZ, R6 ;  /* 0x000000ffff007224 */ /* 0x000fe400078e0006 */
[----:B------:R-:W-:-:S06]  /*03f0*/  IMAD.IADD R3, R7, 0x1, R3 ;  /* 0x0000000107037824 */ /* 0x000fcc00078e0203 */
[----:B------:R-:W-:Y:S05]  /*0400*/  @!P0 BRA `(.L_x_4) ;  /* 0x00004eb000008947 */ /* 0x000fea0003800000 */
[----:B------:R-:W-:Y:S01]  /*0410*/  LOP3.LUT R0, R5, c[0x0][0x18c], RZ, 0xfc, !PT ;  /* 0x0000630005007a12 */ /* 0x000fe200078efcff */
[----:B------:R-:W-:Y:S03]  /*0420*/  BSSY B0, `(.L_x_5) ;  /* 0x000002a000007945 */ /* 0x000fe60003800000 */
[----:B------:R-:W-:-:S13]  /*0430*/  ISETP.NE.U32.AND P0, PT, R0, RZ, PT ;  /* 0x000000ff0000720c */ /* 0x000fda0003f05070 */
[----:B------:R-:W-:Y:S05]  /*0440*/  @!P0 BRA `(.L_x_6) ;  /* 0x0000010000008947 */ /* 0x000fea0003800000 */
[----:B------:R-:W-:Y:S01]  /*0450*/  MOV R18, R4 ;  /* 0x0000000400127202 */ /* 0x000fe20000000f00 */
[----:B------:R-:W-:Y:S01]  /*0460*/  IMAD.MOV.U32 R8, RZ, RZ, R5 ;  /* 0x000000ffff087224 */ /* 0x000fe200078e0005 */
[----:B------:R-:W-:Y:S01]  /*0470*/  MOV R6, c[0x0][0x18c] ;  /* 0x0000630000067a02 */ /* 0x000fe20000000f00 */
[----:B------:R-:W-:Y:S01]  /*0480*/  IMAD.MOV.U32 R7, RZ, RZ, c[0x0][0x188] ;  /* 0x00006200ff077624 */ /* 0x000fe200078e00ff */
[----:B------:R-:W-:Y:S02]  /*0490*/  MOV R9, 0x4b0 ;  /* 0x000004b000097802 */ /* 0x000fe40000000f00 */
[----:B------:R-:W-:Y:S05]  /*04a0*/  CALL.REL.NOINC `($__internal_0_$__cuda_sm20_div_s64) ;  /* 0x0000949000007944 */ /* 0x000fea0003c00000 */
[----:B------:R-:W-:-:S05]  /*04b0*/  IADD3 R3, P0, RZ, -R7, RZ ;  /* 0x80000007ff037210 */ /* 0x000fca0007f1e0ff */
[----:B------:R-:W-:Y:S02]  /*04c0*/  IMAD.X R0, RZ, RZ, ~R6, P0 ;  /* 0x000000ffff007224 */ /* 0x000fe400000e0e06 */
[----:B------:R-:W-:-:S04]  /*04d0*/  IMAD.WIDE.U32 R4, R3, c[0x0][0x188], R4 ;  /* 0x0000620003047a25 */ /* 0x000fc800078e0004 */
[----:B------:R-:W-:Y:S02]  /*04e0*/  IMAD R0, R0, c[0x0][0x188], RZ ;  /* 0x0000620000007a24 */ /* 0x000fe400078e02ff */
[----:B------:R-:W-:Y:S02]  /*04f0*/  IMAD.MOV.U32 R9, RZ, RZ, R4 ;  /* 0x000000ffff097224 */ /* 0x000fe400078e0004 */
[----:B------:R-:W-:Y:S02]  /*0500*/  IMAD R3, R3, c[0x0][0x18c], R0 ;  /* 0x0000630003037a24 */ /* 0x000fe400078e0200 */
[----:B------:R-:W-:-:S03]  /*0510*/  IMAD.MOV.U32 R4, RZ, RZ, R7 ;  /* 0x000000ffff047224 */ /* 0x000fc600078e0007 */
[----:B------:R-:W-:Y:S01]  /*0520*/  IADD3 R0, R5, R3, RZ ;  /* 0x0000000305007210 */ /* 0x000fe20007ffe0ff */
[----:B------:R-:W-:Y:S01]  /*0530*/  IMAD.MOV.U32 R5, RZ, RZ, R6 ;  /* 0x000000ffff057224 */ /* 0x000fe200078e0006 */
[----:B------:R-:W-:Y:S05]  /*0540*/  BRA `(.L_x_7) ;  /* 0x0000017000007947 */ /* 0x000fea0003800000 */
.L_x_6:
[----:B------:R-:W0:Y:S01]  /*0550*/  I2F.U32.RP R0, c[0x0][0x188] ;  /* 0x0000620000007b06 */ /* 0x000e220000209000 */
[----:B------:R-:W-:Y:S01]  /*0560*/  ISETP.NE.U32.AND P2, PT, RZ, c[0x0][0x188], PT ;  /* 0x00006200ff007a0c */ /* 0x000fe20003f45070 */
[----:B------:R-:W-:-:S06]  /*0570*/  HFMA2.MMA R5, -RZ, RZ, 0, 0 ;  /* 0x00000000ff057435 */ /* 0x000fcc00000001ff */
[----:B0-----:R-:W0:Y:S02]  /*0580*/  MUFU.RCP R0, R0 ;  /* 0x0000000000007308 */ /* 0x001e240000001000 */
[----:B0-----:R-:W-:Y:S01]  /*0590*/  IADD3 R6, R0, 0xffffffe, RZ ;  /* 0x0ffffffe00067810 */ /* 0x001fe20007ffe0ff */
[----:B------:R-:W-:-:S05]  /*05a0*/  IMAD.MOV.U32 R0, RZ, RZ, RZ ;  /* 0x000000ffff007224 */ /* 0x000fca00078e00ff */
[----:B------:R0:W1:Y:S02]  /*05b0*/  F2I.FTZ.U32.TRUNC.NTZ R7, R6 ;  /* 0x0000000600077305 */ /* 0x000064000021f000 */
[----:B0-----:R-:W-:Y:S01]  /*05c0*/  IMAD.MOV.U32 R6, RZ, RZ, RZ ;  /* 0x000000ffff067224 */ /* 0x001fe200078e00ff */
[----:B-1----:R-:W-:-:S05]  /*05d0*/  IADD3 R3, RZ, -R7, RZ ;  /* 0x80000007ff037210 */ /* 0x002fca0007ffe0ff */
[----:B------:R-:W-:-:S04]  /*05e0*/  IMAD R3, R3, c[0x0][0x188], RZ ;  /* 0x0000620003037a24 */ /* 0x000fc800078e02ff */
[----:B------:R-:W-:-:S06]  /*05f0*/  IMAD.HI.U32 R7, R7, R3, R6 ;  /* 0x0000000307077227 */ /* 0x000fcc00078e0006 */
        /* <DEDUP_REMOVED lines=11> */
[----:B------:R-:W-:Y:S02]  /*06b0*/  IMAD.MOV.U32 R4, RZ, RZ, R7 ;  /* 0x000000ffff047224 */ /* 0x000fe400078e0007 */
.L_x_7:
[----:B------:R-:W-:Y:S05]  /*06c0*/  BSYNC B0 ;  /* 0x0000000000007941 */ /* 0x000fea0003800000 */
.L_x_5:
[----:B------:R-:W-:Y:S02]  /*06d0*/  IMAD R3, R14, c[0x0][0x248], RZ ;  /* 0x000092000e037a24 */ /* 0x000fe400078e02ff */
[----:B------:R-:W-:-:S04]  /*06e0*/  IMAD.WIDE.U32 R6, R2, c[0x0][0x248], RZ ;  /* 0x0000920002067a25 */ /* 0x000fc800078e00ff */
[----:B------:R-:W-:Y:S02]  /*06f0*/  IMAD R3, R2, c[0x0][0x24c], R3 ;  /* 0x0000930002037a24 */ /* 0x000fe400078e0203 */
[----:B------:R-:W-:Y:S02]  /*0700*/  IMAD.MOV.U32 R2, RZ, RZ, c[0x0][0x178] ;  /* 0x00005e00ff027624 */ /* 0x000fe400078e00ff */
[----:B------:R-:W-:Y:S02]  /*0710*/  IMAD R0, R0, c[0x0][0x250], RZ ;  /* 0x0000940000007a24 */ /* 0x000fe400078e02ff */
[----:B------:R-:W-:Y:S01]  /*0720*/  IMAD.IADD R3, R7, 0x1, R3 ;  /* 0x0000000107037824 */ /* 0x000fe200078e0203 */
[----:B------:R-:W-:Y:S01]  /*0730*/  ISETP.NE.AND P0, PT, R2, 0x2, PT ;  /* 0x000000020200780c */ /* 0x000fe20003f05270 */
[----:B------:R-:W-:Y:S01]  /*0740*/  IMAD R7, R9, c[0x0][0x254], R0 ;  /* 0x0000950009077a24 */ /* 0x000fe200078e0200 */
[----:B------:R-:W-:-:S05]  /*0750*/  MOV R2, R6 ;  /* 0x0000000600027202 */ /* 0x000fca0000000f00 */
[----:B------:R-:W-:-:S04]  /*0760*/  IMAD.WIDE.U32 R2, R9, c[0x0][0x250], R2 ;  /* 0x0000940009027a25 */ /* 0x000fc800078e0002 */
[----:B------:R-:W-:Y:S02]  /*0770*/  IMAD.IADD R3, R3, 0x1, R7 ;  /* 0x0000000103037824 */ /* 0x000fe400078e0207 */
[----:B------:R-:W-:Y:S01]  /*0780*/  IMAD.MOV.U32 R0, RZ, RZ, R2 ;  /* 0x000000ffff007224 */ /* 0x000fe200078e0002 */
        /* <DEDUP_REMOVED lines=21> */
.L_x_9:
[----:B------:R-:W0:Y:S01]  /*08e0*/  I2F.U32.RP R2, c[0x0][0x190] ;  /* 0x0000640000027b06 */ /* 0x000e220000209000 */
[----:B------:R-:W-:-:S07]  /*08f0*/  ISETP.NE.U32.AND P2, PT, RZ, c[0x0][0x190], PT ;  /* 0x00006400ff007a0c */ /* 0x000fce0003f45070 */
        /* <DEDUP_REMOVED lines=14> */
[----:B------:R-:W-:Y:S01]  /*09e0*/  ISETP.GE.U32.AND P1, PT, R5, c[0x0][0x190], PT ;  /* 0x0000640005007a0c */ /* 0x000fe20003f26070 */
[----:B------:R-:W-:-:S12]  /*09f0*/  HFMA2.MMA R5, -RZ, RZ, 0, 0 ;  /* 0x00000000ff057435 */ /* 0x000fd800000001ff */
[----:B------:R-:W-:Y:S02]  /*0a00*/  @P1 IADD3 R7, R7, 0x1, RZ ;  /* 0x0000000107071810 */ /* 0x000fe40007ffe0ff */
[----:B------:R-:W-:-:S04]  /*0a10*/  @!P2 LOP3.LUT R7, RZ, c[0x0][0x190], RZ, 0x33, !PT ;  /* 0x00006400ff07aa12 */ /* 0x000fc800078e33ff */
[----:B------:R-:W-:-:S05]  /*0a20*/  IADD3 R9, -R7, RZ, RZ ;  /* 0x000000ff07097210 */ /* 0x000fca0007ffe1ff */
[----:B------:R-:W-:Y:S02]  /*0a30*/  IMAD R9, R9, c[0x0][0x190], R4 ;  /* 0x0000640009097a24 */ /* 0x000fe400078e0204 */
[----:B------:R-:W-:Y:S02]  /*0a40*/  IMAD.MOV.U32 R4, RZ, RZ, R7 ;  /* 0x000000ffff047224 */ /* 0x000fe400078e0007 */
.L_x_10:
[----:B------:R-:W-:Y:S05]  /*0a50*/  BSYNC B0 ;  /* 0x0000000000007941 */ /* 0x000fea0003800000 */
.L_x_8:
[----:B------:R-:W-:Y:S02]  /*0a60*/  IMAD.MOV.U32 R7, RZ, RZ, c[0x0][0x178] ;  /* 0x00005e00ff077624 */ /* 0x000fe400078e00ff */
[----:B------:R-:W-:Y:S02]  /*0a70*/  IMAD R6, R2, c[0x0][0x258], RZ ;  /* 0x0000960002067a24 */ /* 0x000fe400078e02ff */
[----:B------:R-:W-:Y:S01]  /*0a80*/  IMAD.MOV.U32 R2, RZ, RZ, R0 ;  /* 0x000000ffff027224 */ /* 0x000fe200078e0000 */
[----:B------:R-:W-:-:S03]  /*0a90*/  ISETP.NE.AND P0, PT, R7, 0x3, PT ;  /* 0x000000030700780c */ /* 0x000fc60003f05270 */
[----:B------:R-:W-:-:S04]  /*0aa0*/  IMAD.WIDE.U32 R2, R9, c[0x0][0x258], R2 ;  /* 0x0000960009027a25 */ /* 0x000fc800078e0002 */
[----:B------:R-:W-:Y:S02]  /*0ab0*/  IMAD R9, R9, c[0x0][0x25c], R6 ;  /* 0x0000970009097a24 */ /* 0x000fe400078e0206 */
[----:B------:R-:W-:-:S03]  /*0ac0*/  IMAD.MOV.U32 R0, RZ, RZ, R2 ;  /* 0x000000ffff007224 */ /* 0x000fc600078e0002 */
[----:B------:R-:W-:Y:S01]  /*0ad0*/  IADD3 R3, R3, R9, RZ ;  /* 0x0000000903037210 */ /* 0x000fe20007ffe0ff */
[----:B------:R-:W-:Y:S05]  /*0ae0*/  @!P0 BRA `(.L_x_4) ;  /* 0x000047d000008947 */ /* 0x000fea0003800000 */
[----:B------:R-:W-:Y:S01]  /*0af0*/  LOP3.LUT R2, R5, c[0x0][0x19c], RZ, 0xfc, !PT ;  /* 0x0000670005027a12 */ /* 0x000fe200078efcff */
[----:B------:R-:W-:Y:S03]  /*0b00*/  BSSY B0, `(.L_x_11) ;  /* 0x000002a000007945 */ /* 0x000fe60003800000 */
[----:B------:R-:W-:-:S13]  /*0b10*/  ISETP.NE.U32.AND P0, PT, R2, RZ, PT ;  /* 0x000000ff0200720c */ /* 0x000fda0003f05070 */
[----:B------:R-:W-:Y:S05]  /*0b20*/  @!P0 BRA `(.L_x_12) ;  /* 0x0000010000008947 */ /* 0x000fea0003800000 */
[----:B------:R-:W-:Y:S01]  /*0b30*/  IMAD.MOV.U32 R18, RZ, RZ, R4 ;  /* 0x000000ffff127224 */ /* 0x000fe200078e0004 */
[----:B------:R-:W-:Y:S01]  /*0b40*/  MOV R8, R5 ;  /* 0x0000000500087202 */ /* 0x000fe20000000f00 */
[----:B------:R-:W-:Y:S01]  /*0b50*/  IMAD.MOV.U32 R7, RZ, RZ, c[0x0][0x198] ;  /* 0x00006600ff077624 */ /* 0x000fe200078e00ff */
[----:B------:R-:W-:Y:S01]  /*0b60*/  MOV R9, 0xb90 ;  /* 0x00000b9000097802 */ /* 0x000fe20000000f00 */
[----:B------:R-:W-:Y:S02]  /*0b70*/  IMAD.MOV.U32 R6, RZ, RZ, c[0x0][0x19c] ;  /* 0x00006700ff067624 */ /* 0x000fe400078e00ff */
[----:B------:R-:W-:Y:S05]  /*0b80*/  CALL.REL.NOINC `($__internal_0_$__cuda_sm20_div_s64) ;  /* 0x00008db000007944 */ /* 0x000fea0003c00000 */
[----:B------:R-:W-:-:S04]  /*0b90*/  IADD3 R11, P0, RZ, -R7, RZ ;  /* 0x80000007ff0b7210 */ /* 0x000fc80007f1e0ff */
[----:B------:R-:W-:Y:S01]  /*0ba0*/  IADD3.X R2, RZ, ~R6, RZ, P0, !PT ;  /* 0x80000006ff027210 */ /* 0x000fe200007fe4ff */
[----:B------:R-:W-:-:S04]  /*0bb0*/  IMAD.WIDE.U32 R4, R11, c[0x0][0x198], R4 ;  /* 0x000066000b047a25 */ /* 0x000fc800078e0004 */
[----:B------:R-:W-:Y:S02]  /*0bc0*/  IMAD R2, R2, c[0x0][0x198], RZ ;  /* 0x0000660002027a24 */ /* 0x000fe400078e02ff */
[----:B------:R-:W-:Y:S01]  /*0bd0*/  IMAD.MOV.U32 R9, RZ, RZ, R4 ;  /* 0x000000ffff097224 */ /* 0x000fe200078e0004 */
[----:B------:R-:W-:Y:S01]  /*0be0*/  MOV R4, R7 ;  /* 0x0000000700047202 */ /* 0x000fe20000000f00 */
[----:B------:R-:W-:-:S04]  /*0bf0*/  IMAD R11, R11, c[0x0][0x19c], R2 ;  /* 0x000067000b0b7a24 */ /* 0x000fc800078e0202 */
[----:B------:R-:W-:Y:S02]  /*0c00*/  IMAD.IADD R2, R5, 0x1, R11 ;  /* 0x0000000105027824 */ /* 0x000fe400078e020b */
[----:B------:R-:W-:Y:S01]  /*0c10*/  IMAD.MOV.U32 R5, RZ, RZ, R6 ;  /* 0x000000ffff057224 */ /* 0x000fe200078e0006 */
[----:B------:R-:W-:Y:S05]  /*0c20*/  BRA `(.L_x_13) ;  /* 0x0000017000007947 */ /* 0x000fea0003800000 */
.L_x_12:
[----:B------:R-:W0:Y:S01]  /*0c30*/  I2F.U32.RP R2, c[0x0][0x198] ;  /* 0x0000660000027b06 */ /* 0x000e220000209000 */
[----:B------:R-:W-:-:S07]  /*0c40*/  ISETP.NE.U32.AND P2, PT, RZ, c[0x0][0x198], PT ;  /* 0x00006600ff007a0c */ /* 0x000fce0003f45070 */
[----:B0-----:R-:W0:Y:S02]  /*0c50*/  MUFU.RCP R2, R2 ;  /* 0x0000000200027308 */ /* 0x001e240000001000 */
[----:B0-----:R-:W-:Y:S02]  /*0c60*/  IADD3 R6, R2, 0xffffffe, RZ ;  /* 0x0ffffffe02067810 */ /* 0x001fe40007ffe0ff */
[----:B------:R-:W-:-:S04]  /*0c70*/  MOV R2, RZ ;  /* 0x000000ff00027202 */ /* 0x000fc80000000f00 */
[----:B------:R0:W1:Y:S02]  /*0c80*/  F2I.FTZ.U32.TRUNC.NTZ R7, R6 ;  /* 0x0000000600077305 */ /* 0x000064000021f000 */
[----:B0-----:R-:W-:Y:S01]  /*0c90*/  HFMA2.MMA R6, -RZ, RZ, 0, 0 ;  /* 0x00000000ff067435 */ /* 0x001fe200000001ff */
[----:B-1----:R-:W-:-:S04]  /*0ca0*/  IMAD.MOV R5, RZ, RZ, -R7 ;  /* 0x000000ffff057224 */ /* 0x002fc800078e0a07 */
[----:B------:R-:W-:-:S05]  /*0cb0*/  IMAD R5, R5, c[0x0][0x198], RZ ;  /* 0x0000660005057a24 */ /* 0x000fca00078e02ff */
        /* <DEDUP_REMOVED lines=8> */
[----:B------:R-:W-:-:S12]  /*0d40*/  IMAD.MOV.U32 R5, RZ, RZ, RZ ;  /* 0x000000ffff057224 */ /* 0x000fd800078e00ff */
[----:B------:R-:W-:Y:S02]  /*0d50*/  @P1 IADD3 R7, R7, 0x1, RZ ;  /* 0x0000000107071810 */ /* 0x000fe40007ffe0ff */
[----:B------:R-:W-:-:S05]  /*0d60*/  @!P2 LOP3.LUT R7, RZ, c[0x0][0x198], RZ, 0x33, !PT ;  /* 0x00006600ff07aa12 */ /* 0x000fca00078e33ff */
[----:B------:R-:W-:-:S04]  /*0d70*/  IMAD.MOV R9, RZ, RZ, -R7 ;  /* 0x000000ffff097224 */ /* 0x000fc800078e0a07 */
[----:B------:R-:W-:Y:S02]  /*0d80*/  IMAD R9, R9, c[0x0][0x198], R4 ;  /* 0x0000660009097a24 */ /* 0x000fe400078e0204 */
[----:B------:R-:W-:Y:S02]  /*0d90*/  IMAD.MOV.U32 R4, RZ, RZ, R7 ;  /* 0x000000ffff047224 */ /* 0x000fe400078e0007 */
.L_x_13:
[----:B------:R-:W-:Y:S05]  /*0da0*/  BSYNC B0 ;  /* 0x0000000000007941 */ /* 0x000fea0003800000 */
.L_x_11:
[----:B------:R-:W-:Y:S01]  /*0db0*/  MOV R7, c[0x0][0x178] ;  /* 0x00005e0000077a02 */ /* 0x000fe20000000f00 */
[----:B------:R-:W-:Y:S02]  /*0dc0*/  IMAD R6, R2, c[0x0][0x260], RZ ;  /* 0x0000980002067a24 */ /* 0x000fe400078e02ff */
[----:B------:R-:W-:Y:S01]  /*0dd0*/  IMAD.MOV.U32 R2, RZ, RZ, R0 ;  /* 0x000000ffff027224 */ /* 0x000fe200078e0000 */
[----:B------:R-:W-:-:S03]  /*0de0*/  ISETP.NE.AND P0, PT, R7, 0x4, PT ;  /* 0x000000040700780c */ /* 0x000fc60003f05270 */
[----:B------:R-:W-:-:S04]  /*0df0*/  IMAD.WIDE.U32 R2, R9, c[0x0][0x260], R2 ;  /* 0x0000980009027a25 */ /* 0x000fc800078e0002 */
[----:B------:R-:W-:Y:S01]  /*0e00*/  IMAD R9, R9, c[0x0][0x264], R6 ;  /* 0x0000990009097a24 */ /* 0x000fe200078e0206 */
[----:B------:R-:W-:-:S03]  /*0e10*/  MOV R0, R2 ;  /* 0x0000000200007202 */ /* 0x000fc60000000f00 */
[----:B------:R-:W-:Y:S02]  /*0e20*/  IMAD.IADD R3, R3, 0x1, R9 ;  /* 0x0000000103037824 */ /* 0x000fe400078e0209 */
[----:B------:R-:W-:Y:S05]  /*0e30*/  @!P0 BRA `(.L_x_4) ;  /* 0x0000448000008947 */ /* 0x000fea0003800000 */
[----:B------:R-:W-:Y:S01]  /*0e40*/  LOP3.LUT R2, R5, c[0x0][0x1a4], RZ, 0xfc, !PT ;  /* 0x0000690005027a12 */ /* 0x000fe200078efcff */
[----:B------:R-:W-:Y:S03]  /*0e50*/  BSSY B0, `(.L_x_14) ;  /* 0x000002a000007945 */ /* 0x000fe60003800000 */
[----:B------:R-:W-:-:S13]  /*0e60*/  ISETP.NE.U32.AND P0, PT, R2, RZ, PT ;  /* 0x000000ff0200720c */ /* 0x000fda0003f05070 */
[----:B------:R-:W-:Y:S05]  /*0e70*/  @!P0 BRA `(.L_x_15) ;  /* 0x0000010000008947 */ /* 0x000fea0003800000 */
[----:B------:R-:W-:Y:S01]  /*0e80*/  IMAD.MOV.U32 R18, RZ, RZ, R4 ;  /* 0x000000ffff127224 */ /* 0x000fe200078e0004 */
[----:B------:R-:W-:Y:S01]  /*0e90*/  MOV R7, c[0x0][0x1a0] ;  /* 0x0000680000077a02 */ /* 0x000fe20000000f00 */
[----:B------:R-:W-:Y:S01]  /*0ea0*/  IMAD.MOV.U32 R8, RZ, RZ, R5 ;  /* 0x000000ffff087224 */ /* 0x000fe200078e0005 */
[----:B------:R-:W-:Y:S01]  /*0eb0*/  MOV R9, 0xee0 ;  /* 0x00000ee000097802 */ /* 0x000fe20000000f00 */
[----:B------:R-:W-:Y:S02]  /*0ec0*/  IMAD.MOV.U32 R6, RZ, RZ, c[0x0][0x1a4] ;  /* 0x00006900ff067624 */ /* 0x000fe400078e00ff */
[----:B------:R-:W-:Y:S05]  /*0ed0*/  CALL.REL.NOINC `($__internal_0_$__cuda_sm20_div_s64) ;  /* 0x00008a6000007944 */ /* 0x000fea0003c00000 */
[----:B------:R-:W-:-:S05]  /*0ee0*/  IADD3 R11, P0, RZ, -R7, RZ ;  /* 0x80000007ff0b7210 */ /* 0x000fca0007f1e0ff */
[----:B------:R-:W-:Y:S02]  /*0ef0*/  IMAD.X R2, RZ, RZ, ~R6, P0 ;  /* 0x000000ffff027224 */ /* 0x000fe400000e0e06 */
[----:B------:R-:W-:-:S04]  /*0f00*/  IMAD.WIDE.U32 R4, R11, c[0x0][0x1a0], R4 ;  /* 0x000068000b047a25 */ /* 0x000fc800078e0004 */
[----:B------:R-:W-:Y:S01]  /*0f10*/  IMAD R2, R2, c[0x0][0x1a0], RZ ;  /* 0x0000680002027a24 */ /* 0x000fe200078e02ff */
[----:B------:R-:W-:Y:S01]  /*0f20*/  MOV R9, R4 ;  /* 0x0000000400097202 */ /* 0x000fe20000000f00 */
[----:B------:R-:W-:Y:S02]  /*0f30*/  IMAD.MOV.U32 R4, RZ, RZ, R7 ;  /* 0x000000ffff047224 */ /* 0x000fe400078e0007 */
[----:B------:R-:W-:-:S04]  /*0f40*/  IMAD R11, R11, c[0x0][0x1a4], R2 ;  /* 0x000069000b0b7a24 */ /* 0x000fc800078e0202 */
[----:B------:R-:W-:Y:S01]  /*0f50*/  IMAD.IADD R2, R5, 0x1, R11 ;  /* 0x0000000105027824 */ /* 0x000fe200078e020b */
[----:B------:R-:W-:Y:S01]  /*0f60*/  MOV R5, R6 ;  /* 0x0000000600057202 */ /* 0x000fe20000000f00 */
[----:B------:R-:W-:Y:S05]  /*0f70*/  BRA `(.L_x_16) ;  /* 0x0000017000007947 */ /* 0x000fea0003800000 */
.L_x_15:
[----:B------:R-:W0:Y:S01]  /*0f80*/  I2F.U32.RP R2, c[0x0][0x1a0] ;  /* 0x0000680000027b06 */ /* 0x000e220000209000 */
[----:B------:R-:W-:-:S07]  /*0f90*/  ISETP.NE.U32.AND P2, PT, RZ, c[0x0][0x1a0], PT ;  /* 0x00006800ff007a0c */ /* 0x000fce0003f45070 */
[----:B0-----:R-:W0:Y:S02]  /*0fa0*/  MUFU.RCP R2, R2 ;  /* 0x0000000200027308 */ /* 0x001e240000001000 */
[----:B0-----:R-:W-:Y:S01]  /*0fb0*/  IADD3 R6, R2, 0xffffffe, RZ ;  /* 0x0ffffffe02067810 */ /* 0x001fe20007ffe0ff */
[----:B------:R-:W-:-:S05]  /*0fc0*/  IMAD.MOV.U32 R2, RZ, RZ, RZ ;  /* 0x000000ffff027224 */ /* 0x000fca00078e00ff */
[----:B------:R0:W1:Y:S02]  /*0fd0*/  F2I.FTZ.U32.TRUNC.NTZ R7, R6 ;  /* 0x0000000600077305 */ /* 0x000064000021f000 */
[----:B0-----:R-:W-:Y:S02]  /*0fe0*/  IMAD.MOV.U32 R6, RZ, RZ, RZ ;  /* 0x000000ffff067224 */ /* 0x001fe400078e00ff */
[----:B-1----:R-:W-:-:S04]  /*0ff0*/  IMAD.MOV R5, RZ, RZ, -R7 ;  /* 0x000000ffff057224 */ /* 0x002fc800078e0a07 */
[----:B------:R-:W-:-:S04]  /*1000*/  IMAD R5, R5, c[0x0][0x1a0], RZ ;  /* 0x0000680005057a24 */ /* 0x000fc800078e02ff */
[----:B------:R-:W-:-:S06]  /*1010*/  IMAD.HI.U32 R7, R7, R5, R6 ;  /* 0x0000000507077227 */ /* 0x000fcc00078e0006 */
[----:B------:R-:W-:-:S05]  /*1020*/  IMAD.HI.U32 R7, R7, R4, RZ ;  /* 0x0000000407077227 */ /* 0x000fca00078e00ff */
[----:B------:R-:W-:-:S05]  /*1030*/  IADD3 R5, -R7, RZ, RZ ;  /* 0x000000ff07057210 */ /* 0x000fca0007ffe1ff */
        /* <DEDUP_REMOVED lines=9> */
[----:B------:R-:W-:Y:S01]  /*10d0*/  IMAD R9, R9, c[0x0][0x1a0], R4 ;  /* 0x0000680009097a24 */ /* 0x000fe200078e0204 */
[----:B------:R-:W-:Y:S02]  /*10e0*/  MOV R4, R7 ;  /* 0x0000000700047202 */ /* 0x000fe40000000f00 */
.L_x_16:
[----:B------:R-:W-:Y:S05]  /*10f0*/  BSYNC B0 ;  /* 0x0000000000007941 */ /* 0x000fea0003800000 */
.L_x_14:
[----:B------:R-:W-:Y:S02]  /*1100*/  IMAD.MOV.U32 R7, RZ, RZ, c[0x0][0x178] ;  /* 0x00005e00ff077624 */ /* 0x000fe400078e00ff */
[----:B------:R-:W-:Y:S01]  /*1110*/  IMAD R6, R2, c[0x0][0x268], RZ ;  /* 0x00009a0002067a24 */ /* 0x000fe200078e02ff */
[----:B------:R-:W-:Y:S02]  /*1120*/  MOV R2, R0 ;  /* 0x0000000000027202 */ /* 0x000fe40000000f00 */
[----:B------:R-:W-:-:S03]  /*1130*/  ISETP.NE.AND P0, PT, R7, 0x5, PT ;  /* 0x000000050700780c */ /* 0x000fc60003f05270 */
[----:B------:R-:W-:-:S04]  /*1140*/  IMAD.WIDE.U32 R2, R9, c[0x0][0x268], R2 ;  /* 0x00009a0009027a25 */ /* 0x000fc800078e0002 */
[----:B------:R-:W-:Y:S02]  /*1150*/  IMAD R9, R9, c[0x0][0x26c], R6 ;  /* 0x00009b0009097a24 */ /* 0x000fe400078e0206 */
[----:B------:R-:W-:Y:S02]  /*1160*/  IMAD.MOV.U32 R0, RZ, RZ, R2 ;  /* 0x000000ffff007224 */ /* 0x000fe400078e0002 */
[----:B------:R-:W-:Y:S02]  /*1170*/  IMAD.IADD R3, R3, 0x1, R9 ;  /* 0x0000000103037824 */ /* 0x000fe400078e0209 */
        /* <DEDUP_REMOVED lines=21> */
.L_x_18:
        /* <DEDUP_REMOVED lines=23> */
.L_x_19:
[----:B------:R-:W-:Y:S05]  /*1440*/  BSYNC B0 ;  /* 0x0000000000007941 */ /* 0x000fea0003800000 */
.L_x_17:
        /* <DEDUP_REMOVED lines=29> */
.L_x_21:
        /* <DEDUP_REMOVED lines=23> */
.L_x_22:
[----:B------:R-:W-:Y:S05]  /*1790*/  BSYNC B0 ;  /* 0x0000000000007941 */ /* 0x000fea0003800000 */
.L_x_20:
        /* <DEDUP_REMOVED lines=29> */
.L_x_24:
        /* <DEDUP_REMOVED lines=23> */
.L_x_25:
[----:B------:R-:W-:Y:S05]  /*1ae0*/  BSYNC B0 ;  /* 0x0000000000007941 */ /* 0x000fea0003800000 */
.L_x_23:
        /* <DEDUP_REMOVED lines=29> */
.L_x_27:
        /* <DEDUP_REMOVED lines=23> */
.L_x_28:
[----:B------:R-:W-:Y:S05]  /*1e30*/  BSYNC B0 ;  /* 0x0000000000007941 */ /* 0x000fea0003800000 */
.L_x_26:
        /* <DEDUP_REMOVED lines=29> */
.L_x_30:
        /* <DEDUP_REMOVED lines=23> */
.L_x_31:
[----:B------:R-:W-:Y:S05]  /*2180*/  BSYNC B0 ;  /* 0x0000000000007941 */ /* 0x000fea0003800000 */
.L_x_29:
        /* <DEDUP_REMOVED lines=29> */
.L_x_33:
        /* <DEDUP_REMOVED lines=23> */
.L_x_34:
[----:B------:R-:W-:Y:S05]  /*24d0*/  BSYNC B0 ;  /* 0x0000000000007941 */ /* 0x000fea0003800000 */
.L_x_32:
        /* <DEDUP_REMOVED lines=29> */
.L_x_36:
        /* <DEDUP_REMOVED lines=23> */
.L_x_37:
[----:B------:R-:W-:Y:S05]  /*2820*/  BSYNC B0 ;  /* 0x0000000000007941 */ /* 0x000fea0003800000 */
.L_x_35:
        /* <DEDUP_REMOVED lines=29> */
.L_x_39:
        /* <DEDUP_REMOVED lines=23> */
.L_x_40:
[----:B------:R-:W-:Y:S05]  /*2b70*/  BSYNC B0 ;  /* 0x0000000000007941 */ /* 0x000fea0003800000 */
.L_x_38:
        /* <DEDUP_REMOVED lines=29> */
.L_x_42:
        /* <DEDUP_REMOVED lines=23> */
.L_x_43:
[----:B------:R-:W-:Y:S05]  /*2ec0*/  BSYNC B0 ;  /* 0x0000000000007941 */ /* 0x000fea0003800000 */
.L_x_41:
        /* <DEDUP_REMOVED lines=29> */
.L_x_45:
        /* <DEDUP_REMOVED lines=23> */
.L_x_46:
[----:B------:R-:W-:Y:S05]  /*3210*/  BSYNC B0 ;  /* 0x0000000000007941 */ /* 0x000fea0003800000 */
.L_x_44:
        /* <DEDUP_REMOVED lines=29> */
.L_x_48:
        /* <DEDUP_REMOVED lines=23> */
.L_x_49:
[----:B------:R-:W-:Y:S05]  /*3560*/  BSYNC B0 ;  /* 0x0000000000007941 */ /* 0x000fea0003800000 */
.L_x_47:
        /* <DEDUP_REMOVED lines=29> */
.L_x_51:
        /* <DEDUP_REMOVED lines=23> */
.L_x_52:
[----:B------:R-:W-:Y:S05]  /*38b0*/  BSYNC B0 ;  /* 0x0000000000007941 */ /* 0x000fea0003800000 */
.L_x_50:
        /* <DEDUP_REMOVED lines=29> */
.L_x_54:
        /* <DEDUP_REMOVED lines=23> */
.L_x_55:
[----:B------:R-:W-:Y:S05]  /*3c00*/  BSYNC B0 ;  /* 0x0000000000007941 */ /* 0x000fea0003800000 */
.L_x_53:
        /* <DEDUP_REMOVED lines=29> */
.L_x_57:
        /* <DEDUP_REMOVED lines=23> */
.L_x_58:
[----:B------:R-:W-:Y:S05]  /*3f50*/  BSYNC B0 ;  /* 0x0000000000007941 */ /* 0x000fea0003800000 */
.L_x_56:
        /* <DEDUP_REMOVED lines=29> */
.L_x_60:
        /* <DEDUP_REMOVED lines=23> */
.L_x_61:
[----:B------:R-:W-:Y:S05]  /*42a0*/  BSYNC B0 ;  /* 0x0000000000007941 */ /* 0x000fea0003800000 */
.L_x_59:
        /* <DEDUP_REMOVED lines=29> */
.L_x_63:
        /* <DEDUP_REMOVED lines=23> */
.L_x_64:
[----:B------:R-:W-:Y:S05]  /*45f0*/  BSYNC B0 ;  /* 0x0000000000007941 */ /* 0x000fea0003800000 */
.L_x_62:
        /* <DEDUP_REMOVED lines=29> */
.L_x_66:
        /* <DEDUP_REMOVED lines=23> */
.L_x_67:
[----:B------:R-:W-:Y:S05]  /*4940*/  BSYNC B0 ;  /* 0x0000000000007941 */ /* 0x000fea0003800000 */
.L_x_65:
        /* <DEDUP_REMOVED lines=29> */
.L_x_69:
        /* <DEDUP_REMOVED lines=23> */
.L_x_70:
[----:B------:R-:W-:Y:S05]  /*4c90*/  BSYNC B0 ;  /* 0x0000000000007941 */ /* 0x000fea0003800000 */
.L_x_68:
        /* <DEDUP_REMOVED lines=19> */
[-C--:B------:R-:W-:Y:S01]  /*4dd0*/  IADD3 R9, P0, RZ, -R7.reuse, RZ ;  /* 0x80000007ff097210 */ /* 0x080fe20007f1e0ff */
[----:B------:R-:W-:Y:S01]  /*4de0*/  IMAD.MOV.U32 R21, RZ, RZ, R6 ;  /* 0x000000ffff157224 */ /* 0x000fe200078e0006 */
[----:B------:R-:W-:Y:S02]  /*4df0*/  MOV R20, R7 ;  /* 0x0000000700147202 */ /* 0x000fe40000000f00 */
[----:B------:R-:W-:Y:S01]  /*4e00*/  IADD3.X R2, RZ, ~R6, RZ, P0, !PT ;  /* 0x80000006ff027210 */ /* 0x000fe200007fe4ff */
[----:B------:R-:W-:-:S04]  /*4e10*/  IMAD.WIDE.U32 R4, R9, c[0x0][0x238], R4 ;  /* 0x00008e0009047a25 */ /* 0x000fc800078e0004 */
[----:B------:R-:W-:-:S04]  /*4e20*/  IMAD R2, R2, c[0x0][0x238], RZ ;  /* 0x00008e0002027a24 */ /* 0x000fc800078e02ff */
[----:B------:R-:W-:-:S04]  /*4e30*/  IMAD R9, R9, c[0x0][0x23c], R2 ;  /* 0x00008f0009097a24 */ /* 0x000fc800078e0202 */
[----:B------:R-:W-:Y:S01]  /*4e40*/  IMAD.IADD R2, R5, 0x1, R9 ;  /* 0x0000000105027824 */ /* 0x000fe200078e0209 */
[----:B------:R-:W-:Y:S05]  /*4e50*/  BRA `(.L_x_73) ;  /* 0x0000016000007947 */ /* 0x000fea0003800000 */
.L_x_72:
[----:B------:R-:W0:Y:S01]  /*4e60*/  I2F.U32.RP R2, c[0x0][0x238] ;  /* 0x00008e0000027b06 */ /* 0x000e220000209000 */
[----:B------:R-:W-:Y:S01]  /*4e70*/  ISETP.NE.U32.AND P2, PT, RZ, c[0x0][0x238], PT ;  /* 0x00008e00ff007a0c */ /* 0x000fe20003f45070 */
[----:B------:R-:W-:-:S06]  /*4e80*/  IMAD.MOV.U32 R21, RZ, RZ, RZ ;  /* 0x000000ffff157224 */ /* 0x000fcc00078e00ff */
[----:B0-----:R-:W0:Y:S02]  /*4e90*/  MUFU.RCP R2, R2 ;  /* 0x0000000200027308 */ /* 0x001e240000001000 */
[----:B0-----:R-:W-:Y:S01]  /*4ea0*/  IADD3 R6, R2, 0xffffffe, RZ ;  /* 0x0ffffffe02067810 */ /* 0x001fe20007ffe0ff */
[----:B------:R-:W-:-:S05]  /*4eb0*/  HFMA2.MMA R2, -RZ, RZ, 0, 0 ;  /* 0x00000000ff027435 */ /* 0x000fca00000001ff */
[----:B------:R0:W1:Y:S02]  /*4ec0*/  F2I.FTZ.U32.TRUNC.NTZ R7, R6 ;  /* 0x0000000600077305 */ /* 0x000064000021f000 */
[----:B0-----:R-:W-:Y:S01]  /*4ed0*/  IMAD.MOV.U32 R6, RZ, RZ, RZ ;  /* 0x000000ffff067224 */ /* 0x001fe200078e00ff */
[----:B-1----:R-:W-:-:S05]  /*4ee0*/  IADD3 R5, RZ, -R7, RZ ;  /* 0x80000007ff057210 */ /* 0x002fca0007ffe0ff */
        /* <DEDUP_REMOVED lines=8> */
[----:B------:R-:W-:-:S13]  /*4f70*/  ISETP.GE.U32.AND P1, PT, R5, c[0x0][0x238], PT ;  /* 0x00008e0005007a0c */ /* 0x000fda0003f26070 */
[----:B------:R-:W-:Y:S02]  /*4f80*/  @P1 IADD3 R20, R20, 0x1, RZ ;  /* 0x0000000114141810 */ /* 0x000fe40007ffe0ff */
[----:B------:R-:W-:-:S05]  /*4f90*/  @!P2 LOP3.LUT R20, RZ, c[0x0][0x238], RZ, 0x33, !PT ;  /* 0x00008e00ff14aa12 */ /* 0x000fca00078e33ff */
[----:B------:R-:W-:-:S04]  /*4fa0*/  IMAD.MOV R5, RZ, RZ, -R20 ;  /* 0x000000ffff057224 */ /* 0x000fc800078e0a14 */
[----:B------:R-:W-:Y:S02]  /*4fb0*/  IMAD R4, R5, c[0x0][0x238], R4 ;  /* 0x00008e0005047a24 */ /* 0x000fe400078e0204 */
.L_x_73:
[----:B------:R-:W-:Y:S05]  /*4fc0*/  BSYNC B0 ;  /* 0x0000000000007941 */ /* 0x000fea0003800000 */
.L_x_71:
[----:B------:R-:W-:Y:S01]  /*4fd0*/  MOV R6, c[0x0][0x178] ;  /* 0x00005e0000067a02 */ /* 0x000fe20000000f00 */
[----:B------:R-:W-:Y:S02]  /*4fe0*/  IMAD R5, R2, c[0x0][0x300], RZ ;  /* 0x0000c00002057a24 */ /* 0x000fe400078e02ff */
[----:B------:R-:W-:Y:S01]  /*4ff0*/  IMAD.MOV.U32 R2, RZ, RZ, R0 ;  /* 0x000000ffff027224 */ /* 0x000fe200078e0000 */
[----:B------:R-:W-:Y:S01]  /*5000*/  ISETP.NE.AND P0, PT, R6, 0x18, PT ;  /* 0x000000180600780c */ /* 0x000fe20003f05270 */
[C---:B------:R-:W-:Y:S02]  /*5010*/  IMAD R5, R4.reuse, c[0x0][0x304], R5 ;  /* 0x0000c10004057a24 */ /* 0x040fe400078e0205 */
[----:B------:R-:W-:-:S04]  /*5020*/  IMAD.WIDE.U32 R2, R4, c[0x0][0x300], R2 ;  /* 0x0000c00004027a25 */ /* 0x000fc800078e0002 */
[----:B------:R-:W-:Y:S01]  /*5030*/  IMAD.MOV.U32 R0, RZ, RZ, R2 ;  /* 0x000000ffff007224 */ /* 0x000fe200078e0002 */
[----:B------:R-:W-:-:S05]  /*5040*/  IADD3 R3, R3, R5, RZ ;  /* 0x0000000503037210 */ /* 0x000fca0007ffe0ff */
[----:B------:R-:W-:Y:S05]  /*5050*/  @!P0 BRA `(.L_x_4) ;  /* 0x0000026000008947 */ /* 0x000fea0003800000 */
[----:B------:R-:W-:Y:S01]  /*5060*/  LOP3.LUT R2, R21, c[0x0][0x244], RZ, 0xfc, !PT ;  /* 0x0000910015027a12 */ /* 0x000fe200078efcff */
[----:B------:R-:W-:Y:S03]  /*5070*/  BSSY B0, `(.L_x_74) ;  /* 0x000001e000007945 */ /* 0x000fe60003800000 */
[----:B------:R-:W-:-:S13]  /*5080*/  ISETP.NE.U32.AND P0, PT, R2, RZ, PT ;  /* 0x000000ff0200720c */ /* 0x000fda0003f05070 */
[----:B------:R-:W-:Y:S05]  /*5090*/  @!P0 BRA `(.L_x_75) ;  /* 0x0000008000008947 */ /* 0x000fea0003800000 */
[----:B------:R-:W-:Y:S01]  /*50a0*/  MOV R18, R21 ;  /* 0x0000001500127202 */ /* 0x000fe20000000f00 */
[----:B------:R-:W-:Y:S01]  /*50b0*/  IMAD.MOV.U32 R5, RZ, RZ, c[0x0][0x240] ;  /* 0x00009000ff057624 */ /* 0x000fe200078e00ff */
[----:B------:R-:W-:Y:S02]  /*50c0*/  MOV R4, c[0x0][0x244] ;  /* 0x0000910000047a02 */ /* 0x000fe40000000f00 */
[----:B------:R-:W-:Y:S02]  /*50d0*/  MOV R21, 0x50f0 ;  /* 0x000050f000157802 */ /* 0x000fe40000000f00 */
[----:B------:R-:W-:Y:S05]  /*50e0*/  CALL.REL.NOINC `($__internal_1_$__cuda_sm20_rem_s64) ;  /* 0x00004d9000007944 */ /* 0x000fea0003c00000 */
[----:B------:R-:W-:Y:S01]  /*50f0*/  IMAD.MOV.U32 R4, RZ, RZ, R6 ;  /* 0x000000ffff047224 */ /* 0x000fe200078e0006 */
[----:B------:R-:W-:Y:S01]  /*5100*/  MOV R5, R7 ;  /* 0x0000000700057202 */ /* 0x000fe20000000f00 */
[----:B------:R-:W-:Y:S05]  /*5110*/  BRA `(.L_x_76) ;  /* 0x0000013000007947 */ /* 0x000fea0003800000 */
.L_x_75:
[----:B------:R-:W0:Y:S01]  /*5120*/  I2F.U32.RP R2, c[0x0][0x240] ;  /* 0x0000900000027b06 */ /* 0x000e220000209000 */
[----:B------:R-:W-:-:S07]  /*5130*/  ISETP.NE.U32.AND P1, PT, RZ, c[0x0][0x240], PT ;  /* 0x00009000ff007a0c */ /* 0x000fce0003f25070 */
[----:B0-----:R-:W0:Y:S02]  /*5140*/  MUFU.RCP R2, R2 ;  /* 0x0000000200027308 */ /* 0x001e240000001000 */
[----:B0-----:R-:W-:-:S06]  /*5150*/  IADD3 R4, R2, 0xffffffe, RZ ;  /* 0x0ffffffe02047810 */ /* 0x001fcc0007ffe0ff */
[----:B------:R0:W1:Y:S02]  /*5160*/  F2I.FTZ.U32.TRUNC.NTZ R5, R4 ;  /* 0x0000000400057305 */ /* 0x000064000021f000 */
[----:B0-----:R-:W-:Y:S01]  /*5170*/  HFMA2.MMA R4, -RZ, RZ, 0, 0 ;  /* 0x00000000ff047435 */ /* 0x001fe200000001ff */
[----:B-1----:R-:W-:-:S04]  /*5180*/  IMAD.MOV R7, RZ, RZ, -R5 ;  /* 0x000000ffff077224 */ /* 0x002fc800078e0a05 */
[----:B------:R-:W-:-:S05]  /*5190*/  IMAD R7, R7, c[0x0][0x240], RZ ;  /* 0x0000900007077a24 */ /* 0x000fca00078e02ff */
[----:B------:R-:W-:-:S06]  /*51a0*/  IMAD.HI.U32 R5, R5, R7, R4 ;  /* 0x0000000705057227 */ /* 0x000fcc00078e0004 */
[----:B------:R-:W-:-:S04]  /*51b0*/  IMAD.HI.U32 R5, R5, R20, RZ ;  /* 0x0000001405057227 */ /* 0x000fc800078e00ff */
[----:B------:R-:W-:-:S04]  /*51c0*/  IMAD.MOV R5, RZ, RZ, -R5 ;  /* 0x000000ffff057224 */ /* 0x000fc800078e0a05 */
[----:B------:R-:W-:Y:S02]  /*51d0*/  IMAD R20, R5, c[0x0][0x240], R20 ;  /* 0x0000900005147a24 */ /* 0x000fe400078e0214 */
[----:B------:R-:W-:-:S03]  /*51e0*/  IMAD.MOV.U32 R5, RZ, RZ, RZ ;  /* 0x000000ffff057224 */ /* 0x000fc600078e00ff */
[----:B------:R-:W-:-:S13]  /*51f0*/  ISETP.GE.U32.AND P0, PT, R20, c[0x0][0x240], PT ;  /* 0x0000900014007a0c */ /* 0x000fda0003f06070 */
[----:B------:R-:W-:-:S04]  /*5200*/  @P0 IADD3 R20, R20, -c[0x0][0x240], RZ ;  /* 0x8000900014140a10 */ /* 0x000fc80007ffe0ff */
[----:B------:R-:W-:-:S13]  /*5210*/  ISETP.GE.U32.AND P0, PT, R20, c[0x0][0x240], PT ;  /* 0x0000900014007a0c */ /* 0x000fda0003f06070 */
[----:B------:R-:W-:Y:S02]  /*5220*/  @P0 IADD3 R20, R20, -c[0x0][0x240], RZ ;  /* 0x8000900014140a10 */ /* 0x000fe40007ffe0ff */
[----:B------:R-:W-:-:S04]  /*5230*/  @!P1 LOP3.LUT R20, RZ, c[0x0][0x240], RZ, 0x33, !PT ;  /* 0x00009000ff149a12 */ /* 0x000fc800078e33ff */
[----:B------:R-:W-:Y:S02]  /*5240*/  MOV R4, R20 ;  /* 0x0000001400047202 */ /* 0x000fe40000000f00 */
.L_x_76:
[----:B------:R-:W-:Y:S05]  /*5250*/  BSYNC B0 ;  /* 0x0000000000007941 */ /* 0x000fea0003800000 */
.L_x_74:
[----:B------:R-:W-:Y:S01]  /*5260*/  MOV R2, R0 ;  /* 0x0000000000027202 */ /* 0x000fe20000000f00 */
[----:B------:R-:W-:-:S04]  /*5270*/  IMAD R5, R5, c[0x0][0x308], RZ ;  /* 0x0000c20005057a24 */ /* 0x000fc800078e02ff */
[----:B------:R-:W-:-:S04]  /*5280*/  IMAD.WIDE.U32 R2, R4, c[0x0][0x308], R2 ;  /* 0x0000c20004027a25 */ /* 0x000fc800078e0002 */
[----:B------:R-:W-:Y:S01]  /*5290*/  IMAD R5, R4, c[0x0][0x30c], R5 ;  /* 0x0000c30004057a24 */ /* 0x000fe200078e0205 */
[----:B------:R-:W-:-:S03]  /*52a0*/  MOV R0, R2 ;  /* 0x0000000200007202 */ /* 0x000fc60000000f00 */
[----:B------:R-:W-:Y:S02]  /*52b0*/  IMAD.IADD R3, R3, 0x1, R5 ;  /* 0x0000000103037824 */ /* 0x000fe400078e0205 */
.L_x_4:
[----:B------:R-:W-:Y:S01]  /*52c0*/  IMAD.MOV.U32 R28, RZ, RZ, c[0x0][0x310] ;  /* 0x0000c400ff1c7624 */ /* 0x000fe200078e00ff */
[----:B------:R-:W-:Y:S01]  /*52d0*/  HFMA2.MMA R2, -RZ, RZ, 0, 0 ;  /* 0x00000000ff027435 */ /* 0x000fe200000001ff */
[----:B------:R-:W-:-:S03]  /*52e0*/  IMAD.MOV.U32 R16, RZ, RZ, RZ ;  /* 0x000000ffff107224 */ /* 0x000fc600078e00ff */
[----:B------:R-:W-:-:S13]  /*52f0*/  ISETP.GE.AND P0, PT, R28, 0x1, PT ;  /* 0x000000011c00780c */ /* 0x000fda0003f06270 */
[----:B------:R-:W-:Y:S05]  /*5300*/  @!P0 BRA `(.L_x_77) ;  /* 0x0000222000008947 */ /* 0x000fea0003800000 */
[----:B------:R-:W-:Y:S01]  /*5310*/  IMNMX R28, R28, 0x1, !PT ;  /* 0x000000011c1c7817 */ /* 0x000fe20007800200 */
[----:B------:R-:W-:Y:S01]  /*5320*/  IMAD.MOV.U32 R4, RZ, RZ, RZ ;  /* 0x000000ffff047224 */ /* 0x000fe200078e00ff */
[----:B------:R-:W-:Y:S01]  /*5330*/  MOV R19, RZ ;  /* 0x000000ff00137202 */ /* 0x000fe20000000f00 */
[----:B------:R-:W-:Y:S01]  /*5340*/  IMAD.MOV.U32 R14, RZ, RZ, R26 ;  /* 0x000000ffff0e7224 */ /* 0x000fe200078e001a */
[----:B------:R-:W-:Y:S02]  /*5350*/  IADD3 R2, R28, -0x1, RZ ;  /* 0xffffffff1c027810 */ /* 0x000fe40007ffe0ff */
[----:B------:R-:W-:Y:S02]  /*5360*/  MOV R15, R27 ;  /* 0x0000001b000f7202 */ /* 0x000fe40000000f00 */
[----:B------:R-:W-:Y:S02]  /*5370*/  ISETP.GE.U32.AND P0, PT, R2, 0x3, PT ;  /* 0x000000030200780c */ /* 0x000fe40003f06070 */
[----:B------:R-:W-:-:S11]  /*5380*/  MOV R2, RZ ;  /* 0x000000ff00027202 */ /* 0x000fd60000000f00 */
[----:B------:R-:W-:Y:S05]  /*5390*/  @!P0 BRA `(.L_x_78) ;  /* 0x000013a000008947 */ /* 0x000fea0003800000 */
[C---:B------:R-:W-:Y:S01]  /*53a0*/  LOP3.LUT R5, R28.reuse, 0x3, RZ, 0xc0, !PT ;  /* 0x000000031c057812 */ /* 0x040fe200078ec0ff */
[----:B------:R-:W-:Y:S01]  /*53b0*/  IMAD.MOV.U32 R2, RZ, RZ, RZ ;  /* 0x000000ffff027224 */ /* 0x000fe200078e00ff */
[----:B------:R-:W-:Y:S01]  /*53c0*/  MOV R4, RZ ;  /* 0x000000ff00047202 */ /* 0x000fe20000000f00 */
[----:B------:R-:W-:Y:S01]  /*53d0*/  IMAD.MOV.U32 R19, RZ, RZ, RZ ;  /* 0x000000ffff137224 */ /* 0x000fe200078e00ff */
[----:B------:R-:W-:Y:S01]  /*53e0*/  MOV R14, R26 ;  /* 0x0000001a000e7202 */ /* 0x000fe20000000f00 */
[----:B------:R-:W-:Y:S01]  /*53f0*/  IMAD.MOV.U32 R15, RZ, RZ, R27 ;  /* 0x000000ffff0f7224 */ /* 0x000fe200078e001b */
[----:B------:R-:W-:-:S03]  /*5400*/  IADD3 R22, R28, -R5, RZ ;  /* 0x800000051c167210 */ /* 0x000fc60007ffe0ff */
.L_x_103:
[----:B------:R-:W-:Y:S01]  /*5410*/  IMAD.MOV.U32 R6, RZ, RZ, 0x8 ;  /* 0x00000008ff067424 */ /* 0x000fe200078e00ff */
[----:B------:R-:W-:Y:S01]  /*5420*/  IADD3 R22, R22, -0x4, RZ ;  /* 0xfffffffc16167810 */ /* 0x000fe20007ffe0ff */
[----:B------:R-:W-:Y:S02]  /*5430*/  BSSY B0, `(.L_x_79) ;  /* 0x000002d000007945 */ /* 0x000fe40003800000 */
[----:B------:R-:W-:Y:S01]  /*5440*/  IMAD R5, R19, R6, c[0x2][0x0] ;  /* 0x0080000013057624 */ /* 0x000fe200078e0206 */
[----:B------:R-:W-:-:S03]  /*5450*/  ISETP.NE.AND P1, PT, R22, RZ, PT ;  /* 0x000000ff1600720c */ /* 0x000fc60003f25270 */
[----:B------:R-:W0:Y:S02]  /*5460*/  LDC.64 R16, c[0x0][R5+0x168] ;  /* 0x00005a0005107b82 */ /* 0x000e240000000a00 */
[----:B0-----:R-:W-:-:S04]  /*5470*/  LOP3.LUT R6, R15, R17, RZ, 0xfc, !PT ;  /* 0x000000110f067212 */ /* 0x001fc800078efcff */
[----:B------:R-:W-:-:S13]  /*5480*/  ISETP.NE.U32.AND P0, PT, R6, RZ, PT ;  /* 0x000000ff0600720c */ /* 0x000fda0003f05070 */
[----:B------:R-:W-:Y:S05]  /*5490*/  @!P0 BRA `(.L_x_80) ;  /* 0x000000f000008947 */ /* 0x000fea0003800000 */
[----:B------:R-:W-:Y:S01]  /*54a0*/  MOV R18, R14 ;  /* 0x0000000e00127202 */ /* 0x000fe20000000f00 */
[----:B------:R-:W-:Y:S01]  /*54b0*/  IMAD.MOV.U32 R8, RZ, RZ, R15 ;  /* 0x000000ffff087224 */ /* 0x000fe200078e000f */
[----:B------:R-:W-:Y:S01]  /*54c0*/  MOV R7, R16 ;  /* 0x0000001000077202 */ /* 0x000fe20000000f00 */
[----:B------:R-:W-:Y:S01]  /*54d0*/  IMAD.MOV.U32 R6, RZ, RZ, R17 ;  /* 0x000000ffff067224 */ /* 0x000fe200078e0011 */
[----:B------:R-:W-:Y:S02]  /*54e0*/  MOV R9, 0x5500 ;  /* 0x0000550000097802 */ /* 0x000fe40000000f00 */
[----:B------:R-:W-:Y:S05]  /*54f0*/  CALL.REL.NOINC `($__internal_0_$__cuda_sm20_div_s64) ;  /* 0x0000444000007944 */ /* 0x000fea0003c00000 */
[----:B------:R-:W-:-:S04]  /*5500*/  IADD3 R13, P0, RZ, -R7, RZ ;  /* 0x80000007ff0d7210 */ /* 0x000fc80007f1e0ff */
[----:B------:R-:W-:Y:S01]  /*5510*/  IADD3.X R11, RZ, ~R6, RZ, P0, !PT ;  /* 0x80000006ff0b7210 */ /* 0x000fe200007fe4ff */
[----:B------:R-:W-:Y:S01]  /*5520*/  IMAD.WIDE.U32 R8, R16, R13, R14 ;  /* 0x0000000d10087225 */ /* 0x000fe200078e000e */
[----:B------:R-:W-:-:S03]  /*5530*/  MOV R14, R7 ;  /* 0x00000007000e7202 */ /* 0x000fc60000000f00 */
[----:B------:R-:W-:Y:S02]  /*5540*/  IMAD R11, R11, R16, RZ ;  /* 0x000000100b0b7224 */ /* 0x000fe400078e02ff */
[----:B------:R-:W-:Y:S02]  /*5550*/  IMAD.MOV.U32 R15, RZ, RZ, R6 ;  /* 0x000000ffff0f7224 */ /* 0x000fe400078e0006 */
[----:B------:R-:W-:-:S04]  /*5560*/  IMAD R11, R17, R13, R11 ;  /* 0x0000000d110b7224 */ /* 0x000fc800078e020b */
[----:B------:R-:W-:Y:S01]  /*5570*/  IMAD.IADD R9, R9, 0x1, R11 ;  /* 0x0000000109097824 */ /* 0x000fe200078e020b */
[----:B------:R-:W-:Y:S05]  /*5580*/  BRA `(.L_x_81) ;  /* 0x0000017000007947 */ /* 0x000fea0003800000 */
.L_x_80:
[----:B------:R-:W0:Y:S01]  /*5590*/  I2F.U32.RP R8, R16 ;  /* 0x0000001000087306 */ /* 0x000e220000209000 */
[----:B------:R-:W-:Y:S01]  /*55a0*/  IADD3 R9, RZ, -R16, RZ ;  /* 0x80000010ff097210 */ /* 0x000fe20007ffe0ff */
[----:B------:R-:W-:Y:S01]  /*55b0*/  IMAD.MOV.U32 R15, RZ, RZ, RZ ;  /* 0x000000ffff0f7224 */ /* 0x000fe200078e00ff */
[----:B------:R-:W-:-:S05]  /*55c0*/  ISETP.NE.U32.AND P3, PT, R16, RZ, PT ;  /* 0x000000ff1000720c */ /* 0x000fca0003f65070 */
[----:B0-----:R-:W0:Y:S02]  /*55d0*/  MUFU.RCP R8, R8 ;  /* 0x0000000800087308 */ /* 0x001e240000001000 */
[----:B0-----:R-:W-:-:S06]  /*55e0*/  IADD3 R6, R8, 0xffffffe, RZ ;  /* 0x0ffffffe08067810 */ /* 0x001fcc0007ffe0ff */
[----:B------:R0:W1:Y:S02]  /*55f0*/  F2I.FTZ.U32.TRUNC.NTZ R7, R6 ;  /* 0x0000000600077305 */ /* 0x000064000021f000 */
[----:B0-----:R-:W-:Y:S02]  /*5600*/  IMAD.MOV.U32 R6, RZ, RZ, RZ ;  /* 0x000000ffff067224 */ /* 0x001fe400078e00ff */
[----:B-1----:R-:W-:-:S04]  /*5610*/  IMAD R9, R9, R7, RZ ;  /* 0x0000000709097224 */ /* 0x002fc800078e02ff */
[----:B------:R-:W-:-:S06]  /*5620*/  IMAD.HI.U32 R7, R7, R9, R6 ;  /* 0x0000000907077227 */ /* 0x000fcc00078e0006 */
[----:B------:R-:W-:-:S05]  /*5630*/  IMAD.HI.U32 R7, R7, R14, RZ ;  /* 0x0000000e07077227 */ /* 0x000fca00078e00ff */
[----:B------:R-:W-:-:S05]  /*5640*/  IADD3 R9, -R7, RZ, RZ ;  /* 0x000000ff07097210 */ /* 0x000fca0007ffe1ff */
[----:B------:R-:W-:-:S05]  /*5650*/  IMAD R9, R16, R9, R14 ;  /* 0x0000000910097224 */ /* 0x000fca00078e020e */
[----:B------:R-:W-:-:S13]  /*5660*/  ISETP.GE.U32.AND P0, PT, R9, R16, PT ;  /* 0x000000100900720c */ /* 0x000fda0003f06070 */
[----:B------:R-:W-:Y:S01]  /*5670*/  @P0 IMAD.IADD R9, R9, 0x1, -R16 ;  /* 0x0000000109090824 */ /* 0x000fe200078e0a10 */
[----:B------:R-:W-:-:S04]  /*5680*/  @P0 IADD3 R7, R7, 0x1, RZ ;  /* 0x0000000107070810 */ /* 0x000fc80007ffe0ff */
[----:B------:R-:W-:Y:S01]  /*5690*/  ISETP.GE.U32.AND P2, PT, R9, R16, PT ;  /* 0x000000100900720c */ /* 0x000fe20003f46070 */
[----:B------:R-:W-:-:S12]  /*56a0*/  IMAD.MOV.U32 R9, RZ, RZ, RZ ;  /* 0x000000ffff097224 */ /* 0x000fd800078e00ff */
[----:B------:R-:W-:Y:S02]  /*56b0*/  @P2 IADD3 R7, R7, 0x1, RZ ;  /* 0x0000000107072810 */ /* 0x000fe40007ffe0ff */
[----:B------:R-:W-:-:S04]  /*56c0*/  @!P3 LOP3.LUT R7, RZ, R16, RZ, 0x33, !PT ;  /* 0x00000010ff07b212 */ /* 0x000fc800078e33ff */
[----:B------:R-:W-:-:S05]  /*56d0*/  IADD3 R11, -R7, RZ, RZ ;  /* 0x000000ff070b7210 */ /* 0x000fca0007ffe1ff */
[----:B------:R-:W-:Y:S01]  /*56e0*/  IMAD R8, R16, R11, R14 ;  /* 0x0000000b10087224 */ /* 0x000fe200078e020e */
[----:B------:R-:W-:Y:S02]  /*56f0*/  MOV R14, R7 ;  /* 0x00000007000e7202 */ /* 0x000fe40000000f00 */
.L_x_81:
[----:B------:R-:W-:Y:S05]  /*5700*/  BSYNC B0 ;  /* 0x0000000000007941 */ /* 0x000fea0003800000 */
.L_x_79:
[----:B------:R-:W-:Y:S01]  /*5710*/  HFMA2.MMA R6, -RZ, RZ, 0, 5.9604644775390625e-08 ;  /* 0x00000001ff067435 */ /* 0x000fe200000001ff */
[----:B------:R-:W-:Y:S09]  /*5720*/  BSSY B0, `(.L_x_82) ;  /* 0x000001a000007945 */ /* 0x000ff20003800000 */
[----:B------:R-:W-:-:S04]  /*5730*/  SHF.L.U32 R6, R6, R19, RZ ;  /* 0x0000001306067219 */ /* 0x000fc800000006ff */
[----:B------:R-:W-:-:S13]  /*5740*/  LOP3.LUT P0, RZ, R6, c[0x0][0x4a8], RZ, 0xc0, !PT ;  /* 0x00012a0006ff7a12 */ /* 0x000fda000780c0ff */
[----:B------:R-:W-:Y:S05]  /*5750*/  @!P0 BRA `(.L_x_83) ;  /* 0x000000e000008947 */ /* 0x000fea0003800000 */
[----:B------:R-:W-:-:S04]  /*5760*/  ISETP.NE.U32.AND P0, PT, R8, RZ, PT ;  /* 0x000000ff0800720c */ /* 0x000fc80003f05070 */
[----:B------:R-:W-:-:S13]  /*5770*/  ISETP.NE.AND.EX P0, PT, R9, RZ, PT, P0 ;  /* 0x000000ff0900720c */ /* 0x000fda0003f05300 */
[----:B------:R-:W-:Y:S05]  /*5780*/  @!P0 BRA `(.L_x_84) ;  /* 0x0000013000008947 */ /* 0x000fea0003800000 */
[----:B------:R-:W0:Y:S01]  /*5790*/  LDC.64 R6, c[0x0][R5+0x230] ;  /* 0x00008c0005067b82 */ /* 0x000e220000000a00 */
[----:B------:R-:W-:Y:S02]  /*57a0*/  IADD3 R11, P0, R16, -R8, RZ ;  /* 0x80000008100b7210 */ /* 0x000fe40007f1e0ff */
[----:B------:R-:W-:-:S03]  /*57b0*/  MOV R8, R2 ;  /* 0x0000000200087202 */ /* 0x000fc60000000f00 */
[----:B------:R-:W-:-:S04]  /*57c0*/  IMAD.X R9, R17, 0x1, ~R9, P0 ;  /* 0x0000000111097824 */ /* 0x000fc800000e0e09 */
[----:B0-----:R-:W-:Y:S02]  /*57d0*/  IMAD R10, R9, R6, RZ ;  /* 0x00000006090a7224 */ /* 0x001fe400078e02ff */
[----:B------:R-:W-:Y:S02]  /*57e0*/  IMAD.MOV.U32 R9, RZ, RZ, R4 ;  /* 0x000000ffff097224 */ /* 0x000fe400078e0004 */
[-C--:B------:R-:W-:Y:S02]  /*57f0*/  IMAD R7, R7, R11.reuse, R10 ;  /* 0x0000000b07077224 */ /* 0x080fe400078e020a */
[----:B------:R-:W-:-:S04]  /*5800*/  IMAD.WIDE.U32 R8, R6, R11, R8 ;  /* 0x0000000b06087225 */ /* 0x000fc800078e0008 */
[----:B------:R-:W-:Y:S01]  /*5810*/  IMAD.IADD R4, R9, 0x1, R7 ;  /* 0x0000000109047824 */ /* 0x000fe200078e0207 */
[----:B------:R-:W-:Y:S01]  /*5820*/  MOV R2, R8 ;  /* 0x0000000800027202 */ /* 0x000fe20000000f00 */
[----:B------:R-:W-:Y:S05]  /*5830*/  BRA `(.L_x_84) ;  /* 0x0000008000007947 */ /* 0x000fea0003800000 */
.L_x_83:
[----:B------:R-:W0:Y:S01]  /*5840*/  LDC.64 R6, c[0x0][R5+0x230] ;  /* 0x00008c0005067b82 */ /* 0x000e220000000a00 */
[----:B------:R-:W-:Y:S01]  /*5850*/  MOV R10, R2 ;  /* 0x00000002000a7202 */ /* 0x000fe20000000f00 */
[----:B------:R-:W-:Y:S02]  /*5860*/  IMAD.MOV.U32 R11, RZ, RZ, R4 ;  /* 0x000000ffff0b7224 */ /* 0x000fe400078e0004 */
[-C--:B0-----:R-:W-:Y:S02]  /*5870*/  IMAD R7, R7, R8.reuse, RZ ;  /* 0x0000000807077224 */ /* 0x081fe400078e02ff */
[----:B------:R-:W-:-:S04]  /*5880*/  IMAD.WIDE.U32 R10, R6, R8, R10 ;  /* 0x00000008060a7225 */ /* 0x000fc800078e000a */
[----:B------:R-:W-:Y:S01]  /*5890*/  IMAD R7, R6, R9, R7 ;  /* 0x0000000906077224 */ /* 0x000fe200078e0207 */
[----:B------:R-:W-:-:S03]  /*58a0*/  MOV R2, R10 ;  /* 0x0000000a00027202 */ /* 0x000fc60000000f00 */
[----:B------:R-:W-:Y:S02]  /*58b0*/  IMAD.IADD R4, R11, 0x1, R7 ;  /* 0x000000010b047824 */ /* 0x000fe400078e0207 */
.L_x_84:
[----:B------:R-:W-:Y:S05]  /*58c0*/  BSYNC B0 ;  /* 0x0000000000007941 */ /* 0x000fea0003800000 */
.L_x_82:
[----:B------:R-:W0:Y:S01]  /*58d0*/  LDC.64 R16, c[0x0][R5+0x170] ;  /* 0x00005c0005107b82 */ /* 0x000e220000000a00 */
[----:B------:R-:W-:Y:S01]  /*58e0*/  BSSY B0, `(.L_x_85) ;  /* 0x000002d000007945 */ /* 0x000fe20003800000 */
        /* <DEDUP_REMOVED lines=9> */
[----:B------:R-:W-:Y:S01]  /*5980*/  IADD3 R13, P0, RZ, -R7, RZ ;  /* 0x80000007ff0d7210 */ /* 0x000fe20007f1e0ff */
[----:B------:R-:W-:Y:S01]  /*5990*/  IMAD.MOV.U32 R8, RZ, RZ, R14 ;  /* 0x000000ffff087224 */ /* 0x000fe200078e000e */
[----:B------:R-:W-:Y:S01]  /*59a0*/  MOV R9, R15 ;  /* 0x0000000f00097202 */ /* 0x000fe20000000f00 */
[----:B------:R-:W-:Y:S01]  /*59b0*/  IMAD.MOV.U32 R14, RZ, RZ, R7 ;  /* 0x000000ffff0e7224 */ /* 0x000fe200078e0007 */
[-C--:B------:R-:W-:Y:S02]  /*59c0*/  IADD3.X R11, RZ, ~R6.reuse, RZ, P0, !PT ;  /* 0x80000006ff0b7210 */ /* 0x080fe400007fe4ff */
[----:B------:R-:W-:Y:S01]  /*59d0*/  MOV R15, R6 ;  /* 0x00000006000f7202 */ /* 0x000fe20000000f00 */
[----:B------:R-:W-:-:S04]  /*59e0*/  IMAD.WIDE.U32 R8, R16, R13, R8 ;  /* 0x0000000d10087225 */ /* 0x000fc800078e0008 */
[----:B------:R-:W-:-:S04]  /*59f0*/  IMAD R11, R11, R16, RZ ;  /* 0x000000100b0b7224 */ /* 0x000fc800078e02ff */
[----:B------:R-:W-:Y:S02]  /*5a00*/  IMAD R11, R17, R13, R11 ;  /* 0x0000000d110b7224 */ /* 0x000fe400078e020b */
[----:B------:R-:W-:-:S03]  /*5a10*/  IMAD.MOV.U32 R17, RZ, RZ, R8 ;  /* 0x000000ffff117224 */ /* 0x000fc600078e0008 */
[----:B------:R-:W-:Y:S01]  /*5a20*/  IADD3 R11, R9, R11, RZ ;  /* 0x0000000b090b7210 */ /* 0x000fe20007ffe0ff */
[----:B------:R-:W-:Y:S05]  /*5a30*/  BRA `(.L_x_87) ;  /* 0x0000017000007947 */ /* 0x000fea0003800000 */
.L_x_86:
[----:B------:R-:W0:Y:S01]  /*5a40*/  I2F.U32.RP R8, R16 ;  /* 0x0000001000087306 */ /* 0x000e220000209000 */
[----:B------:R-:W-:Y:S01]  /*5a50*/  IMAD.MOV R9, RZ, RZ, -R16 ;  /* 0x000000ffff097224 */ /* 0x000fe200078e0a10 */
[----:B------:R-:W-:Y:S01]  /*5a60*/  ISETP.NE.U32.AND P3, PT, R16, RZ, PT ;  /* 0x000000ff1000720c */ /* 0x000fe20003f65070 */
[----:B------:R-:W-:Y:S01]  /*5a70*/  HFMA2.MMA R15, -RZ, RZ, 0, 0 ;  /* 0x00000000ff0f7435 */ /* 0x000fe200000001ff */
[----:B------:R-:W-:-:S04]  /*5a80*/  MOV R11, RZ ;  /* 0x000000ff000b7202 */ /* 0x000fc80000000f00 */
[----:B0-----:R-:W0:Y:S02]  /*5a90*/  MUFU.RCP R8, R8 ;  /* 0x0000000800087308 */ /* 0x001e240000001000 */
[----:B0-----:R-:W-:-:S06]  /*5aa0*/  IADD3 R6, R8, 0xffffffe, RZ ;  /* 0x0ffffffe08067810 */ /* 0x001fcc0007ffe0ff */
[----:B------:R0:W1:Y:S02]  /*5ab0*/  F2I.FTZ.U32.TRUNC.NTZ R7, R6 ;  /* 0x0000000600077305 */ /* 0x000064000021f000 */
[----:B0-----:R-:W-:Y:S01]  /*5ac0*/  HFMA2.MMA R6, -RZ, RZ, 0, 0 ;  /* 0x00000000ff067435 */ /* 0x001fe200000001ff */
[----:B-1----:R-:W-:-:S09]  /*5ad0*/  IMAD R9, R9, R7, RZ ;  /* 0x0000000709097224 */ /* 0x002fd200078e02ff */
[----:B------:R-:W-:-:S06]  /*5ae0*/  IMAD.HI.U32 R7, R7, R9, R6 ;  /* 0x0000000907077227 */ /* 0x000fcc00078e0006 */
[----:B------:R-:W-:-:S04]  /*5af0*/  IMAD.HI.U32 R7, R7, R14, RZ ;  /* 0x0000000e07077227 */ /* 0x000fc800078e00ff */
[----:B------:R-:W-:-:S04]  /*5b00*/  IMAD.MOV R9, RZ, RZ, -R7 ;  /* 0x000000ffff097224 */ /* 0x000fc800078e0a07 */
[----:B------:R-:W-:-:S05]  /*5b10*/  IMAD R9, R16, R9, R14 ;  /* 0x0000000910097224 */ /* 0x000fca00078e020e */
[----:B------:R-:W-:-:S13]  /*5b20*/  ISETP.GE.U32.AND P0, PT, R9, R16, PT ;  /* 0x000000100900720c */ /* 0x000fda0003f06070 */
[----:B------:R-:W-:Y:S02]  /*5b30*/  @P0 IADD3 R9, -R16, R9, RZ ;  /* 0x0000000910090210 */ /* 0x000fe40007ffe1ff */
[----:B------:R-:W-:Y:S02]  /*5b40*/  @P0 IADD3 R7, R7, 0x1, RZ ;  /* 0x0000000107070810 */ /* 0x000fe40007ffe0ff */
[----:B------:R-:W-:-:S13]  /*5b50*/  ISETP.GE.U32.AND P2, PT, R9, R16, PT ;  /* 0x000000100900720c */ /* 0x000fda0003f46070 */
[----:B------:R-:W-:Y:S02]  /*5b60*/  @P2 IADD3 R7, R7, 0x1, RZ ;  /* 0x0000000107072810 */ /* 0x000fe40007ffe0ff */
[----:B------:R-:W-:-:S05]  /*5b70*/  @!P3 LOP3.LUT R7, RZ, R16, RZ, 0x33, !PT ;  /* 0x00000010ff07b212 */ /* 0x000fca00078e33ff */
[----:B------:R-:W-:-:S04]  /*5b80*/  IMAD.MOV R17, RZ, RZ, -R7 ;  /* 0x000000ffff117224 */ /* 0x000fc800078e0a07 */
[----:B------:R-:W-:Y:S02]  /*5b90*/  IMAD R17, R16, R17, R14 ;  /* 0x0000001110117224 */ /* 0x000fe400078e020e */
[----:B------:R-:W-:Y:S02]  /*5ba0*/  IMAD.MOV.U32 R14, RZ, RZ, R7 ;  /* 0x000000ffff0e7224 */ /* 0x000fe400078e0007 */
.L_x_87:
[----:B------:R-:W-:Y:S05]  /*5bb0*/  BSYNC B0 ;  /* 0x0000000000007941 */ /* 0x000fea0003800000 */
.L_x_85:
[----:B------:R-:W-:Y:S01]  /*5bc0*/  IMAD.MOV.U32 R6, RZ, RZ, 0x2 ;  /* 0x00000002ff067424 */ /* 0x000fe200078e00ff */
[----:B------:R-:W-:Y:S04]  /*5bd0*/  BSSY B0, `(.L_x_88) ;  /* 0x000001b000007945 */ /* 0x000fe80003800000 */
[----:B------:R-:W-:-:S04]  /*5be0*/  SHF.L.U32 R6, R6, R19, RZ ;  /* 0x0000001306067219 */ /* 0x000fc800000006ff */
[----:B------:R-:W-:-:S13]  /*5bf0*/  LOP3.LUT P0, RZ, R6, c[0x0][0x4a8], RZ, 0xc0, !PT ;  /* 0x00012a0006ff7a12 */ /* 0x000fda000780c0ff */
[----:B------:R-:W-:Y:S05]  /*5c00*/  @!P0 BRA `(.L_x_89) ;  /* 0x000000f000008947 */ /* 0x000fea0003800000 */
[----:B------:R-:W-:-:S04]  /*5c10*/  ISETP.NE.U32.AND P0, PT, R17, RZ, PT ;  /* 0x000000ff1100720c */ /* 0x000fc80003f05070 */
[----:B------:R-:W-:-:S13]  /*5c20*/  ISETP.NE.AND.EX P0, PT, R11, RZ, PT, P0 ;  /* 0x000000ff0b00720c */ /* 0x000fda0003f05300 */
[----:B------:R-:W-:Y:S05]  /*5c30*/  @!P0 BRA `(.L_x_90) ;  /* 0x0000014000008947 */ /* 0x000fea0003800000 */
[----:B------:R-:W0:Y:S08]  /*5c40*/  LDC.64 R8, c[0x0][R5+0x170] ;  /* 0x00005c0005087b82 */ /* 0x000e300000000a00 */
[----:B------:R-:W1:Y:S01]  /*5c50*/  LDC.64 R6, c[0x0][R5+0x238] ;  /* 0x00008e0005067b82 */ /* 0x000e620000000a00 */
[----:B0-----:R-:W-:Y:S01]  /*5c60*/  IADD3 R17, P0, -R17, R8, RZ ;  /* 0x0000000811117210 */ /* 0x001fe20007f1e1ff */
[----:B------:R-:W-:-:S03]  /*5c70*/  IMAD.MOV.U32 R8, RZ, RZ, R2 ;  /* 0x000000ffff087224 */ /* 0x000fc600078e0002 */
[----:B------:R-:W-:-:S05]  /*5c80*/  IADD3.X R9, ~R11, R9, RZ, P0, !PT ;  /* 0x000000090b097210 */ /* 0x000fca00007fe5ff */
[----:B-1----:R-:W-:Y:S01]  /*5c90*/  IMAD R10, R9, R6, RZ ;  /* 0x00000006090a7224 */ /* 0x002fe200078e02ff */
[----:B------:R-:W-:-:S03]  /*5ca0*/  MOV R9, R4 ;  /* 0x0000000400097202 */ /* 0x000fc60000000f00 */
[-C--:B------:R-:W-:Y:S02]  /*5cb0*/  IMAD R7, R7, R17.reuse, R10 ;  /* 0x0000001107077224 */ /* 0x080fe400078e020a */
[----:B------:R-:W-:-:S04]  /*5cc0*/  IMAD.WIDE.U32 R8, R6, R17, R8 ;  /* 0x0000001106087225 */ /* 0x000fc800078e0008 */
[----:B------:R-:W-:Y:S01]  /*5cd0*/  IMAD.MOV.U32 R2, RZ, RZ, R8 ;  /* 0x000000ffff027224 */ /* 0x000fe200078e0008 */
[----:B------:R-:W-:Y:S01]  /*5ce0*/  IADD3 R4, R9, R7, RZ ;  /* 0x0000000709047210 */ /* 0x000fe20007ffe0ff */
[----:B------:R-:W-:Y:S05]  /*5cf0*/  BRA `(.L_x_90) ;  /* 0x0000008000007947 */ /* 0x000fea0003800000 */
.L_x_89:
[----:B------:R-:W0:Y:S01]  /*5d00*/  LDC.64 R6, c[0x0][R5+0x238] ;  /* 0x00008e0005067b82 */ /* 0x000e220000000a00 */
[----:B------:R-:W-:Y:S01]  /*5d10*/  MOV R9, R4 ;  /* 0x0000000400097202 */ /* 0x000fe20000000f00 */
[----:B------:R-:W-:Y:S02]  /*5d20*/  IMAD.MOV.U32 R8, RZ, RZ, R2 ;  /* 0x000000ffff087224 */ /* 0x000fe400078e0002 */
[-C--:B0-----:R-:W-:Y:S02]  /*5d30*/  IMAD R7, R7, R17.reuse, RZ ;  /* 0x0000001107077224 */ /* 0x081fe400078e02ff */
[----:B------:R-:W-:-:S04]  /*5d40*/  IMAD.WIDE.U32 R8, R6, R17, R8 ;  /* 0x0000001106087225 */ /* 0x000fc800078e0008 */
[----:B------:R-:W-:Y:S02]  /*5d50*/  IMAD R7, R6, R11, R7 ;  /* 0x0000000b06077224 */ /* 0x000fe400078e0207 */
[----:B------:R-:W-:-:S03]  /*5d60*/  IMAD.MOV.U32 R2, RZ, RZ, R8 ;  /* 0x000000ffff027224 */ /* 0x000fc600078e0008 */
[----:B------:R-:W-:Y:S02]  /*5d70*/  IADD3 R4, R9, R7, RZ ;  /* 0x0000000709047210 */ /* 0x000fe40007ffe0ff */
.L_x_90:
[----:B------:R-:W-:Y:S05]  /*5d80*/  BSYNC B0 ;  /* 0x0000000000007941 */ /* 0x000fea0003800000 */
.L_x_88:
[----:B------:R-:W0:Y:S01]  /*5d90*/  LDC.64 R16, c[0x0][R5+0x178] ;  /* 0x00005e0005107b82 */ /* 0x000e220000000a00 */
[----:B------:R-:W-:Y:S01]  /*5da0*/  BSSY B0, `(.L_x_91) ;  /* 0x000002d000007945 */ /* 0x000fe20003800000 */
[----:B0-----:R-:W-:-:S04]  /*5db0*/  LOP3.LUT R6, R15, R17, RZ, 0xfc, !PT ;  /* 0x000000110f067212 */ /* 0x001fc800078efcff */
[----:B------:R-:W-:-:S13]  /*5dc0*/  ISETP.NE.U32.AND P0, PT, R6, RZ, PT ;  /* 0x000000ff0600720c */ /* 0x000fda0003f05070 */
[----:B------:R-:W-:Y:S05]  /*5dd0*/  @!P0 BRA `(.L_x_92) ;  /* 0x0000012000008947 */ /* 0x000fea0003800000 */
[----:B------:R-:W-:Y:S01]  /*5de0*/  IMAD.MOV.U32 R18, RZ, RZ, R14 ;  /* 0x000000ffff127224 */ /* 0x000fe200078e000e */
[----:B------:R-:W-:Y:S01]  /*5df0*/  MOV R8, R15 ;  /* 0x0000000f00087202 */ /* 0x000fe20000000f00 */
[----:B------:R-:W-:Y:S01]  /*5e00*/  IMAD.MOV.U32 R7, RZ, RZ, R16 ;  /* 0x000000ffff077224 */ /* 0x000fe200078e0010 */
[----:B------:R-:W-:Y:S02]  /*5e10*/  MOV R6, R17 ;  /* 0x0000001100067202 */ /* 0x000fe40000000f00 */
[----:B------:R-:W-:Y:S02]  /*5e20*/  MOV R9, 0x5e40 ;  /* 0x00005e4000097802 */ /* 0x000fe40000000f00 */
[----:B------:R-:W-:Y:S05]  /*5e30*/  CALL.REL.NOINC `($__internal_0_$__cuda_sm20_div_s64) ;  /* 0x00003b0000007944 */ /* 0x000fea0003c00000 */
[-C--:B------:R-:W-:Y:S01]  /*5e40*/  IADD3 R13, P0, RZ, -R7.reuse, RZ ;  /* 0x80000007ff0d7210 */ /* 0x080fe20007f1e0ff */
[----:B------:R-:W-:Y:S01]  /*5e50*/  IMAD.MOV.U32 R9, RZ, RZ, R15 ;  /* 0x000000ffff097224 */ /* 0x000fe200078e000f */
[----:B------:R-:W-:Y:S01]  /*5e60*/  MOV R8, R14 ;  /* 0x0000000e00087202 */ /* 0x000fe20000000f00 */
[--C-:B------:R-:W-:Y:S01]  /*5e70*/  IMAD.MOV.U32 R15, RZ, RZ, R6.reuse ;  /* 0x000000ffff0f7224 */ /* 0x100fe200078e0006 */
[----:B------:R-:W-:Y:S01]  /*5e80*/  MOV R14, R7 ;  /* 0x00000007000e7202 */ /* 0x000fe20000000f00 */
[----:B------:R-:W-:-:S02]  /*5e90*/  IMAD.X R11, RZ, RZ, ~R6, P0 ;  /* 0x000000ffff0b7224 */ /* 0x000fc400000e0e06 */
[----:B------:R-:W-:-:S04]  /*5ea0*/  IMAD.WIDE.U32 R8, R16, R13, R8 ;  /* 0x0000000d10087225 */ /* 0x000fc800078e0008 */
[----:B------:R-:W-:-:S04]  /*5eb0*/  IMAD R11, R11, R16, RZ ;  /* 0x000000100b0b7224 */ /* 0x000fc800078e02ff */
[----:B------:R-:W-:Y:S01]  /*5ec0*/  IMAD R11, R17, R13, R11 ;  /* 0x0000000d110b7224 */ /* 0x000fe200078e020b */
[----:B------:R-:W-:-:S03]  /*5ed0*/  MOV R17, R8 ;  /* 0x0000000800117202 */ /* 0x000fc60000000f00 */
[----:B------:R-:W-:Y:S01]  /*5ee0*/  IMAD.IADD R11, R9, 0x1, R11 ;  /* 0x00000001090b7824 */ /* 0x000fe200078e020b */
[----:B------:R-:W-:Y:S05]  /*5ef0*/  BRA `(.L_x_93) ;  /* 0x0000017000007947 */ /* 0x000fea0003800000 */
.L_x_92:
[----:B------:R-:W0:Y:S01]  /*5f00*/  I2F.U32.RP R8, R16 ;  /* 0x0000001000087306 */ /* 0x000e220000209000 */
[----:B------:R-:W-:Y:S01]  /*5f10*/  IADD3 R9, RZ, -R16, RZ ;  /* 0x80000010ff097210 */ /* 0x000fe20007ffe0ff */
[----:B------:R-:W-:Y:S01]  /*5f20*/  IMAD.MOV.U32 R11, RZ, RZ, RZ ;  /* 0x000000ffff0b7224 */ /* 0x000fe200078e00ff */
[----:B------:R-:W-:Y:S01]  /*5f30*/  ISETP.NE.U32.AND P3, PT, R16, RZ, PT ;  /* 0x000000ff1000720c */ /* 0x000fe20003f65070 */
[----:B------:R-:W-:-:S04]  /*5f40*/  IMAD.MOV.U32 R15, RZ, RZ, RZ ;  /* 0x000000ffff0f7224 */ /* 0x000fc800078e00ff */
        /* <DEDUP_REMOVED lines=12> */
[----:B------:R-:W-:-:S13]  /*6010*/  ISETP.GE.U32.AND P2, PT, R9, R16, PT ;  /* 0x000000100900720c */ /* 0x000fda0003f46070 */
[----:B------:R-:W-:Y:S02]  /*6020*/  @P2 IADD3 R7, R7, 0x1, RZ ;  /* 0x0000000107072810 */ /* 0x000fe40007ffe0ff */
[----:B------:R-:W-:-:S04]  /*6030*/  @!P3 LOP3.LUT R7, RZ, R16, RZ, 0x33, !PT ;  /* 0x00000010ff07b212 */ /* 0x000fc800078e33ff */
[----:B------:R-:W-:-:S05]  /*6040*/  IADD3 R17, -R7, RZ, RZ ;  /* 0x000000ff07117210 */ /* 0x000fca0007ffe1ff */
[----:B------:R-:W-:Y:S01]  /*6050*/  IMAD R17, R16, R17, R14 ;  /* 0x0000001110117224 */ /* 0x000fe200078e020e */
[----:B------:R-:W-:Y:S02]  /*6060*/  MOV R14, R7 ;  /* 0x00000007000e7202 */ /* 0x000fe40000000f00 */
.L_x_93:
[----:B------:R-:W-:Y:S05]  /*6070*/  BSYNC B0 ;  /* 0x0000000000007941 */ /* 0x000fea0003800000 */
.L_x_91:
[----:B------:R-:W-:Y:S01]  /*6080*/  HFMA2.MMA R6, -RZ, RZ, 0, 2.384185791015625e-07 ;  /* 0x00000004ff067435 */ /* 0x000fe200000001ff */
[----:B------:R-:W-:Y:S09]  /*6090*/  BSSY B0, `(.L_x_94) ;  /* 0x000001b000007945 */ /* 0x000ff20003800000 */
        /* <DEDUP_REMOVED lines=8> */
[----:B0-----:R-:W-:Y:S02]  /*6120*/  IADD3 R17, P0, -R17, R8, RZ ;  /* 0x0000000811117210 */ /* 0x001fe40007f1e1ff */
[----:B------:R-:W-:-:S03]  /*6130*/  MOV R8, R2 ;  /* 0x0000000200087202 */ /* 0x000fc60000000f00 */
[----:B------:R-:W-:-:S04]  /*6140*/  IMAD.X R9, R9, 0x1, ~R11, P0 ;  /* 0x0000000109097824 */ /* 0x000fc800000e0e0b */
[----:B-1----:R-:W-:Y:S02]  /*6150*/  IMAD R10, R9, R6, RZ ;  /* 0x00000006090a7224 */ /* 0x002fe400078e02ff */
[----:B------:R-:W-:Y:S02]  /*6160*/  IMAD.MOV.U32 R9, RZ, RZ, R4 ;  /* 0x000000ffff097224 */ /* 0x000fe400078e0004 */
[-C--:B------:R-:W-:Y:S02]  /*6170*/  IMAD R7, R7, R17.reuse, R10 ;  /* 0x0000001107077224 */ /* 0x080fe400078e020a */
[----:B------:R-:W-:-:S04]  /*6180*/  IMAD.WIDE.U32 R8, R6, R17, R8 ;  /* 0x0000001106087225 */ /* 0x000fc800078e0008 */
[----:B------:R-:W-:Y:S01]  /*6190*/  IMAD.IADD R4, R9, 0x1, R7 ;  /* 0x0000000109047824 */ /* 0x000fe200078e0207 */
[----:B------:R-:W-:Y:S01]  /*61a0*/  MOV R2, R8 ;  /* 0x0000000800027202 */ /* 0x000fe20000000f00 */
[----:B------:R-:W-:Y:S05]  /*61b0*/  BRA `(.L_x_96) ;  /* 0x0000008000007947 */ /* 0x000fea0003800000 */
.L_x_95:
        /* <DEDUP_REMOVED lines=8> */
.L_x_96:
[----:B------:R-:W-:Y:S05]  /*6240*/  BSYNC B0 ;  /* 0x0000000000007941 */ /* 0x000fea0003800000 */
.L_x_94:
        /* <DEDUP_REMOVED lines=19> */
[----:B------:R-:W-:Y:S01]  /*6380*/  IMAD R11, R17, R13, R11 ;  /* 0x0000000d110b7224 */ /* 0x000fe200078e020b */
[----:B------:R-:W-:-:S03]  /*6390*/  MOV R17, R8 ;  /* 0x0000000800117202 */ /* 0x000fc60000000f00 */
[----:B------:R-:W-:Y:S01]  /*63a0*/  IMAD.IADD R11, R9, 0x1, R11 ;  /* 0x00000001090b7824 */ /* 0x000fe200078e020b */
[----:B------:R-:W-:Y:S05]  /*63b0*/  BRA `(.L_x_99) ;  /* 0x0000017000007947 */ /* 0x000fea0003800000 */
.L_x_98:
[----:B------:R-:W0:Y:S01]  /*63c0*/  I2F.U32.RP R8, R16 ;  /* 0x0000001000087306 */ /* 0x000e220000209000 */
[----:B------:R-:W-:Y:S01]  /*63d0*/  IMAD.MOV R9, RZ, RZ, -R16 ;  /* 0x000000ffff097224 */ /* 0x000fe200078e0a10 */
[----:B------:R-:W-:Y:S01]  /*63e0*/  ISETP.NE.U32.AND P3, PT, R16, RZ, PT ;  /* 0x000000ff1000720c */ /* 0x000fe20003f65070 */
[----:B------:R-:W-:Y:S01]  /*63f0*/  IMAD.MOV.U32 R11, RZ, RZ, RZ ;  /* 0x000000ffff0b7224 */ /* 0x000fe200078e00ff */
        /* <DEDUP_REMOVED lines=17> */
[----:B------:R-:W-:Y:S01]  /*6510*/  IMAD R17, R16, R17, R14 ;  /* 0x0000001110117224 */ /* 0x000fe200078e020e */
[----:B------:R-:W-:Y:S02]  /*6520*/  MOV R14, R7 ;  /* 0x00000007000e7202 */ /* 0x000fe40000000f00 */
.L_x_99:
[----:B------:R-:W-:Y:S05]  /*6530*/  BSYNC B0 ;  /* 0x0000000000007941 */ /* 0x000fea0003800000 */
.L_x_97:
        /* <DEDUP_REMOVED lines=20> */
.L_x_101:
        /* <DEDUP_REMOVED lines=8> */
.L_x_102:
[----:B------:R-:W-:Y:S05]  /*6700*/  BSYNC B0 ;  /* 0x0000000000007941 */ /* 0x000fea0003800000 */
.L_x_100:
[----:B------:R-:W-:Y:S01]  /*6710*/  IADD3 R19, R19, 0x4, RZ ;  /* 0x0000000413137810 */ /* 0x000fe20007ffe0ff */
[----:B------:R-:W-:Y:S01]  /*6720*/  @!P1 CALL.REL.NOINC `(.L_x_78) ;  /* 0x0000001000009944 */ /* 0x000fe20003c00000 */
[----:B------:R-:W-:Y:S05]  /*6730*/  BRA `(.L_x_103) ;  /* 0xffffecd000007947 */ /* 0x000fea000383ffff */
.L_x_78:
[----:B------:R-:W-:Y:S01]  /*6740*/  LOP3.LUT P0, RZ, R28, 0x3, RZ, 0xc0, !PT ;  /* 0x000000031cff7812 */ /* 0x000fe2000780c0ff */
[----:B------:R-:W-:Y:S01]  /*6750*/  BSSY B0, `(.L_x_77) ;  /* 0x00000dd000007945 */ /* 0x000fe20003800000 */
[----:B------:R-:W-:-:S11]  /*6760*/  IMAD.MOV.U32 R16, RZ, RZ, R4 ;  /* 0x000000ffff107224 */ /* 0x000fd600078e0004 */
[----:B------:R-:W-:Y:S05]  /*6770*/  @!P0 BRA `(.L_x_104) ;  /* 0x00000da000008947 */ /* 0x000fea0003800000 */
[----:B------:R-:W-:Y:S01]  /*6780*/  HFMA2.MMA R4, -RZ, RZ, 0, 4.76837158203125e-07 ;  /* 0x00000008ff047435 */ /* 0x000fe200000001ff */
[----:B------:R-:W-:Y:S09]  /*6790*/  BSSY B1, `(.L_x_105) ;  /* 0x000002d000017945 */ /* 0x000ff20003800000 */
[----:B------:R-:W-:-:S04]  /*67a0*/  IMAD R17, R19, R4, c[0x2][0x0] ;  /* 0x0080000013117624 */ /* 0x000fc800078e0204 */
[----:B------:R-:W0:Y:S02]  /*67b0*/  LDC.64 R4, c[0x0][R17+0x168] ;  /* 0x00005a0011047b82 */ /* 0x000e240000000a00 */
        /* <DEDUP_REMOVED lines=9> */
[----:B------:R-:W-:-:S05]  /*6850*/  IADD3 R13, P0, RZ, -R7, RZ ;  /* 0x80000007ff0d7210 */ /* 0x000fca0007f1e0ff */
[----:B------:R-:W-:Y:S02]  /*6860*/  IMAD.X R11, RZ, RZ, ~R6, P0 ;  /* 0x000000ffff0b7224 */ /* 0x000fe400000e0e06 */
[----:B------:R-:W-:Y:S01]  /*6870*/  IMAD.WIDE.U32 R8, R4, R13, R14 ;  /* 0x0000000d04087225 */ /* 0x000fe200078e000e */
[----:B------:R-:W-:-:S03]  /*6880*/  MOV R14, R7 ;  /* 0x00000007000e7202 */ /* 0x000fc60000000f00 */
[----:B------:R-:W-:Y:S02]  /*6890*/  IMAD R11, R11, R4, RZ ;  /* 0x000000040b0b7224 */ /* 0x000fe400078e02ff */
[----:B------:R-:W-:Y:S02]  /*68a0*/  IMAD.MOV.U32 R15, RZ, RZ, R6 ;  /* 0x000000ffff0f7224 */ /* 0x000fe400078e0006 */
[----:B------:R-:W-:Y:S01]  /*68b0*/  IMAD R13, R5, R13, R11 ;  /* 0x0000000d050d7224 */ /* 0x000fe200078e020b */
[----:B------:R-:W-:-:S03]  /*68c0*/  MOV R11, R8 ;  /* 0x00000008000b7202 */ /* 0x000fc60000000f00 */
[----:B------:R-:W-:Y:S01]  /*68d0*/  IMAD.IADD R9, R9, 0x1, R13 ;  /* 0x0000000109097824 */ /* 0x000fe200078e020d */
[----:B------:R-:W-:Y:S05]  /*68e0*/  BRA `(.L_x_107) ;  /* 0x0000017000007947 */ /* 0x000fea0003800000 */
.L_x_106:
        /* <DEDUP_REMOVED lines=23> */
.L_x_107:
[----:B------:R-:W-:Y:S05]  /*6a60*/  BSYNC B1 ;  /* 0x0000000000017941 */ /* 0x000fea0003800000 */
.L_x_105:
        /* <DEDUP_REMOVED lines=19> */
.L_x_109:
        /* <DEDUP_REMOVED lines=8> */
.L_x_110:
[----:B------:R-:W-:Y:S05]  /*6c20*/  BSYNC B1 ;  /* 0x0000000000017941 */ /* 0x000fea0003800000 */
.L_x_108:
[----:B------:R-:W-:-:S04]  /*6c30*/  IMNMX R8, R8, c[0x0][0x310], !PT ;  /* 0x0000c40008087a17 */ /* 0x000fc80007800200 */
[----:B------:R-:W-:-:S04]  /*6c40*/  LOP3.LUT R8, R8, 0x3, RZ, 0xc0, !PT ;  /* 0x0000000308087812 */ /* 0x000fc800078ec0ff */
[----:B------:R-:W-:-:S13]  /*6c50*/  ISETP.NE.AND P0, PT, R8, 0x1, PT ;  /* 0x000000010800780c */ /* 0x000fda0003f05270 */
[----:B------:R-:W-:Y:S05]  /*6c60*/  @!P0 BRA `(.L_x_104) ;  /* 0x000008b000008947 */ /* 0x000fea0003800000 */
        /* <DEDUP_REMOVED lines=18> */
[----:B------:R-:W-:Y:S02]  /*6d90*/  IMAD R11, R11, R4, RZ ;  /* 0x000000040b0b7224 */ /* 0x000fe400078e02ff */
[----:B------:R-:W-:Y:S02]  /*6da0*/  IMAD.MOV.U32 R15, RZ, RZ, R8 ;  /* 0x000000ffff0f7224 */ /* 0x000fe400078e0008 */
[----:B------:R-:W-:-:S05]  /*6db0*/  IMAD R11, R5, R13, R11 ;  /* 0x0000000d050b7224 */ /* 0x000fca00078e020b */
[----:B------:R-:W-:Y:S01]  /*6dc0*/  IADD3 R9, R9, R11, RZ ;  /* 0x0000000b09097210 */ /* 0x000fe20007ffe0ff */
[----:B------:R-:W-:Y:S05]  /*6dd0*/  BRA `(.L_x_113) ;  /* 0x0000016000007947 */ /* 0x000fea0003800000 */
.L_x_112:
[----:B------:R-:W0:Y:S01]  /*6de0*/  I2F.U32.RP R8, R4 ;  /* 0x0000000400087306 */ /* 0x000e220000209000 */
[----:B------:R-:W-:Y:S01]  /*6df0*/  IMAD.MOV R9, RZ, RZ, -R4 ;  /* 0x000000ffff097224 */ /* 0x000fe200078e0a04 */
[----:B------:R-:W-:Y:S01]  /*6e00*/  ISETP.NE.U32.AND P2, PT, R4, RZ, PT ;  /* 0x000000ff0400720c */ /* 0x000fe20003f45070 */
[----:B------:R-:W-:-:S05]  /*6e10*/  IMAD.MOV.U32 R21, RZ, RZ, RZ ;  /* 0x000000ffff157224 */ /* 0x000fca00078e00ff */
[----:B0-----:R-:W0:Y:S02]  /*6e20*/  MUFU.RCP R8, R8 ;  /* 0x0000000800087308 */ /* 0x001e240000001000 */
[----:B0-----:R-:W-:-:S06]  /*6e30*/  IADD3 R6, R8, 0xffffffe, RZ ;  /* 0x0ffffffe08067810 */ /* 0x001fcc0007ffe0ff */
[----:B------:R0:W1:Y:S02]  /*6e40*/  F2I.FTZ.U32.TRUNC.NTZ R7, R6 ;  /* 0x0000000600077305 */ /* 0x000064000021f000 */
[----:B0-----:R-:W-:Y:S01]  /*6e50*/  HFMA2.MMA R6, -RZ, RZ, 0, 0 ;  /* 0x00000000ff067435 */ /* 0x001fe200000001ff */
[----:B-1----:R-:W-:-:S09]  /*6e60*/  IMAD R9, R9, R7, RZ ;  /* 0x0000000709097224 */ /* 0x002fd200078e02ff */
[----:B------:R-:W-:Y:S01]  /*6e70*/  IMAD.HI.U32 R7, R7, R9, R6 ;  /* 0x0000000907077227 */ /* 0x000fe200078e0006 */
[----:B------:R-:W-:-:S05]  /*6e80*/  MOV R9, RZ ;  /* 0x000000ff00097202 */ /* 0x000fca0000000f00 */
        /* <DEDUP_REMOVED lines=11> */
.L_x_113:
[----:B------:R-:W-:Y:S05]  /*6f40*/  BSYNC B1 ;  /* 0x0000000000017941 */ /* 0x000fea0003800000 */
.L_x_111:
[----:B------:R-:W-:Y:S01]  /*6f50*/  HFMA2.MMA R8, -RZ, RZ, 0, 5.9604644775390625e-08 ;  /* 0x00000001ff087435 */ /* 0x000fe200000001ff */
[----:B------:R-:W-:Y:S01]  /*6f60*/  IADD3 R7, R19, 0x1, RZ ;  /* 0x0000000113077810 */ /* 0x000fe20007ffe0ff */
[----:B------:R-:W-:Y:S08]  /*6f70*/  BSSY B1, `(.L_x_114) ;  /* 0x000001a000017945 */ /* 0x000ff00003800000 */
        /* <DEDUP_REMOVED lines=17> */
.L_x_115:
        /* <DEDUP_REMOVED lines=8> */
.L_x_116:
[----:B------:R-:W-:Y:S05]  /*7110*/  BSYNC B1 ;  /* 0x0000000000017941 */ /* 0x000fea0003800000 */
.L_x_114:
        /* <DEDUP_REMOVED lines=11> */
[----:B------:R-:W-:Y:S02]  /*71d0*/  MOV R4, R13 ;  /* 0x0000000d00047202 */ /* 0x000fe40000000f00 */
[----:B------:R-:W-:Y:S02]  /*71e0*/  MOV R21, 0x7200 ;  /* 0x0000720000157802 */ /* 0x000fe40000000f00 */
[----:B------:R-:W-:Y:S05]  /*71f0*/  CALL.REL.NOINC `($__internal_1_$__cuda_sm20_rem_s64) ;  /* 0x00002c8000007944 */ /* 0x000fea0003c00000 */
[----:B------:R-:W-:Y:S01]  /*7200*/  IMAD.MOV.U32 R4, RZ, RZ, R6 ;  /* 0x000000ffff047224 */ /* 0x000fe200078e0006 */
[----:B------:R-:W-:Y:S01]  /*7210*/  MOV R5, R7 ;  /* 0x0000000700057202 */ /* 0x000fe20000000f00 */
[----:B------:R-:W-:Y:S05]  /*7220*/  BRA `(.L_x_119) ;  /* 0x0000013000007947 */ /* 0x000fea0003800000 */
.L_x_118:
[----:B------:R-:W0:Y:S01]  /*7230*/  I2F.U32.RP R6, R12 ;  /* 0x0000000c00067306 */ /* 0x000e220000209000 */
[----:B------:R-:W-:Y:S01]  /*7240*/  IMAD.MOV R7, RZ, RZ, -R12 ;  /* 0x000000ffff077224 */ /* 0x000fe200078e0a0c */
[----:B------:R-:W-:-:S06]  /*7250*/  ISETP.NE.U32.AND P1, PT, R12, RZ, PT ;  /* 0x000000ff0c00720c */ /* 0x000fcc0003f25070 */
        /* <DEDUP_REMOVED lines=8> */
[----:B------:R-:W-:Y:S02]  /*72e0*/  IMAD R21, R12, R5, R20 ;  /* 0x000000050c157224 */ /* 0x000fe400078e0214 */
[----:B------:R-:W-:-:S03]  /*72f0*/  IMAD.MOV.U32 R5, RZ, RZ, RZ ;  /* 0x000000ffff057224 */ /* 0x000fc600078e00ff */
[----:B------:R-:W-:-:S13]  /*7300*/  ISETP.GE.U32.AND P0, PT, R21, R12, PT ;  /* 0x0000000c1500720c */ /* 0x000fda0003f06070 */
[----:B------:R-:W-:-:S04]  /*7310*/  @P0 IADD3 R21, -R12, R21, RZ ;  /* 0x000000150c150210 */ /* 0x000fc80007ffe1ff */
[----:B------:R-:W-:-:S13]  /*7320*/  ISETP.GE.U32.AND P0, PT, R21, R12, PT ;  /* 0x0000000c1500720c */ /* 0x000fda0003f06070 */
[----:B------:R-:W-:Y:S01]  /*7330*/  @P0 IMAD.IADD R21, R21, 0x1, -R12 ;  /* 0x0000000115150824 */ /* 0x000fe200078e0a0c */
[----:B------:R-:W-:-:S04]  /*7340*/  @!P1 LOP3.LUT R21, RZ, R12, RZ, 0x33, !PT ;  /* 0x0000000cff159212 */ /* 0x000fc800078e33ff */
[----:B------:R-:W-:Y:S02]  /*7350*/  MOV R4, R21 ;  /* 0x0000001500047202 */ /* 0x000fe40000000f00 */
.L_x_119:
[----:B------:R-:W-:Y:S05]  /*7360*/  BSYNC B1 ;  /* 0x0000000000017941 */ /* 0x000fea0003800000 */
.L_x_117:
[----:B------:R-:W-:Y:S01]  /*7370*/  HFMA2.MMA R6, -RZ, RZ, 0, 5.9604644775390625e-08 ;  /* 0x00000001ff067435 */ /* 0x000fe200000001ff */
[----:B------:R-:W-:-:S09]  /*7380*/  IADD3 R19, R19, 0x2, RZ ;  /* 0x0000000213137810 */ /* 0x000fd20007ffe0ff */
        /* <DEDUP_REMOVED lines=17> */
.L_x_120:
        /* <DEDUP_REMOVED lines=8> */
.L_x_104:
[----:B------:R-:W-:Y:S05]  /*7520*/  BSYNC B0 ;  /* 0x0000000000007941 */ /* 0x000fea0003800000 */
.L_x_77:
[----:B------:R-:W-:-:S04]  /*7530*/  LEA R4, P0, R0, c[0x0][0x170], 0x2 ;  /* 0x00005c0000047a11 */ /* 0x000fc800078010ff */
[----:B------:R-:W-:-:S05]  /*7540*/  LEA.HI.X R5, R0, c[0x0][0x174], R3, 0x2, P0 ;  /* 0x00005d0000057a11 */ /* 0x000fca00000f1403 */
[----:B------:R-:W2:Y:S04]  /*7550*/  LDG.E.U16 R0, [R4.64+0x2] ;  /* 0x0000020404007981 */ /* 0x000ea8000c1e1500 */
[----:B------:R-:W3:Y:S01]  /*7560*/  LDG.E.U16 R3, [R4.64] ;  /* 0x0000000404037981 */ /* 0x000ee2000c1e1500 */
[----:B------:R-:W-:Y:S02]  /*7570*/  MOV R8, c[0x0][0x0] ;  /* 0x0000000000087a02 */ /* 0x000fe40000000f00 */
[----:B------:R-:W-:-:S03]  /*7580*/  LEA R6, P0, R2, c[0x0][0x168], 0x2 ;  /* 0x00005a0002067a11 */ /* 0x000fc600078010ff */
[----:B------:R-:W-:Y:S01]  /*7590*/  IMAD R9, R8, c[0x0][0xc], RZ ;  /* 0x0000030008097a24 */ /* 0x000fe200078e02ff */
[----:B------:R-:W-:-:S04]  /*75a0*/  LEA.HI.X R7, R2, c[0x0][0x16c], R16, 0x2, P0 ;  /* 0x00005b0002077a11 */ /* 0x000fc800000f1410 */
[----:B------:R-:W-:-:S05]  /*75b0*/  IADD3 R26, P0, R9, R26, RZ ;  /* 0x0000001a091a7210 */ /* 0x000fca0007f1e0ff */
[----:B------:R-:W-:Y:S01]  /*75c0*/  IMAD.X R27, RZ, RZ, R27, P0 ;  /* 0x000000ffff1b7224 */ /* 0x000fe200000e061b */
[----:B------:R-:W-:-:S04]  /*75d0*/  ISETP.GE.U32.AND P0, PT, R26, c[0x0][0x160], PT ;  /* 0x000058001a007a0c */ /* 0x000fc80003f06070 */
[----:B------:R-:W-:Y:S01]  /*75e0*/  ISETP.GE.AND.EX P0, PT, R27, c[0x0][0x164], PT, P0 ;  /* 0x000059001b007a0c */ /* 0x000fe20003f06300 */
[----:B--2---:R-:W-:-:S05]  /*75f0*/  HADD2 R0, -R0.H0_H0, -RZ.H0_H0 ;  /* 0xa00000ff00007230 */ /* 0x004fca0000000900 */
[----:B------:R-:W-:-:S04]  /*7600*/  PRMT R0, R0, 0x5410, RZ ;  /* 0x0000541000007816 */ /* 0x000fc800000000ff */
[----:B---3--:R-:W-:-:S05]  /*7610*/  PRMT R3, R3, 0x5410, R0 ;  /* 0x0000541003037816 */ /* 0x008fca0000000000 */
[----:B------:R0:W-:Y:S01]  /*7620*/  STG.E [R6.64], R3 ;  /* 0x0000000306007986 */ /* 0x0001e2000c101904 */
[----:B------:R-:W-:Y:S01]  /*7630*/  @P0 CALL.REL.NOINC `(.L_x_121) ;  /* 0x0000001000000944 */ /* 0x000fe20003c00000 */
[----:B------:R-:W-:Y:S05]  /*7640*/  BRA `(.L_x_122) ;  /* 0xffff8aa000007947 */ /* 0x000fea000383ffff */
.L_x_121:
[----:B------:R-:W-:Y:S05]  /*7650*/  EXIT ;  /* 0x000000000000794d */ /* 0x000fea0003800000 */
.L_x_0:
[----:B------:R-:W-:-:S10]  /*7660*/  HFMA2.MMA R28, -RZ, RZ, 0, 5.9604644775390625e-08 ;  /* 0x00000001ff1c7435 */ /* 0x000fd400000001ff */
[----:B------:R-:W-:-:S04]  /*7670*/  IMNMX R28, R28, c[0x0][0x310], !PT ;  /* 0x0000c4001c1c7a17 */ /* 0x000fc80007800200 */
[----:B------:R-:W-:Y:S02]  /*7680*/  IADD3 R27, R28, -0x1, RZ ;  /* 0xffffffff1c1b7810 */ /* 0x000fe40007ffe0ff */
.L_x_168:
[----:B------:R-:W-:Y:S02]  /*7690*/  IMAD.MOV.U32 R0, RZ, RZ, 0x1 ;  /* 0x00000001ff007424 */ /* 0x000fe400078e00ff */
[----:B------:R-:W-:-:S03]  /*76a0*/  IMAD.MOV.U32 R14, RZ, RZ, RZ ;  /* 0x000000ffff0e7224 */ /* 0x000fc600078e00ff */
[----:B------:R-:W-:Y:S02]  /*76b0*/  ISETP.LE.AND P0, PT, R0, c[0x0][0x310], PT ;  /* 0x0000c40000007a0c */ /* 0x000fe40003f03270 */
[----:B------:R-:W-:-:S11]  /*76c0*/  MOV R0, RZ ;  /* 0x000000ff00007202 */ /* 0x000fd60000000f00 */
[----:B------:R-:W-:Y:S05]  /*76d0*/  @!P0 BRA `(.L_x_123) ;  /* 0x0000213000008947 */ /* 0x000fea0003800000 */
[----:B------:R-:W-:Y:S01]  /*76e0*/  ISETP.GE.U32.AND P0, PT, R27, 0x3, PT ;  /* 0x000000031b00780c */ /* 0x000fe20003f06070 */
[----:B------:R-:W-:Y:S01]  /*76f0*/  CS2R R2, SRZ ;  /* 0x0000000000027805 */ /* 0x000fe2000001ff00 */
[----:B------:R-:W-:Y:S01]  /*7700*/  MOV R16, RZ ;  /* 0x000000ff00107202 */ /* 0x000fe20000000f00 */
[----:B------:R-:W-:Y:S01]  /*7710*/  IMAD.MOV.U32 R4, RZ, RZ, R19 ;  /* 0x000000ffff047224 */ /* 0x000fe200078e0013 */
[----:B------:R-:W-:-:S09]  /*7720*/  MOV R5, R26 ;  /* 0x0000001a00057202 */ /* 0x000fd20000000f00 */
[----:B------:R-:W-:Y:S05]  /*7730*/  @!P0 BRA `(.L_x_124) ;  /* 0x0000133000008947 */ /* 0x000fea0003800000 */
[C---:B------:R-:W-:Y:S01]  /*7740*/  LOP3.LUT R17, R28.reuse, 0x3, RZ, 0xc0, !PT ;  /* 0x000000031c117812 */ /* 0x040fe200078ec0ff */
[----:B------:R-:W-:Y:S01]  /*7750*/  CS2R R2, SRZ ;  /* 0x0000000000027805 */ /* 0x000fe2000001ff00 */
[----:B------:R-:W-:Y:S02]  /*7760*/  IMAD.MOV.U32 R16, RZ, RZ, RZ ;  /* 0x000000ffff107224 */ /* 0x000fe400078e00ff */
[----:B------:R-:W-:-:S03]  /*7770*/  IADD3 R17, R28, -R17, RZ ;  /* 0x800000111c117210 */ /* 0x000fc60007ffe0ff */
.L_x_149:
        /* <DEDUP_REMOVED lines=17> */
[----:B------:R-:W-:-:S04]  /*7890*/  IMAD.WIDE.U32 R4, R14, R11, R4 ;  /* 0x0000000b0e047225 */ /* 0x000fc800078e0004 */
[----:B------:R-:W-:-:S04]  /*78a0*/  IMAD R9, R9, R14, RZ ;  /* 0x0000000e09097224 */ /* 0x000fc800078e02ff */
[----:B------:R-:W-:Y:S02]  /*78b0*/  IMAD R9, R15, R11, R9 ;  /* 0x0000000b0f097224 */ /* 0x000fe400078e0209 */
[----:B------:R-:W-:Y:S02]  /*78c0*/  IMAD.MOV.U32 R11, RZ, RZ, R4 ;  /* 0x000000ffff0b7224 */ /* 0x000fe400078e0004 */
[----:B------:R-:W-:Y:S01]  /*78d0*/  IMAD.MOV.U32 R4, RZ, RZ, R7 ;  /* 0x000000ffff047224 */ /* 0x000fe200078e0007 */
[----:B------:R-:W-:Y:S02]  /*78e0*/  IADD3 R9, R5, R9, RZ ;  /* 0x0000000905097210 */ /* 0x000fe40007ffe0ff */
[----:B------:R-:W-:Y:S01]  /*78f0*/  MOV R5, R6 ;  /* 0x0000000600057202 */ /* 0x000fe20000000f00 */
[----:B------:R-:W-:Y:S05]  /*7900*/  BRA `(.L_x_127) ;  /* 0x0000017000007947 */ /* 0x000fea0003800000 */
.L_x_126:
[----:B------:R-:W0:Y:S01]  /*7910*/  I2F.U32.RP R5, R14 ;  /* 0x0000000e00057306 */ /* 0x000e220000209000 */
[----:B------:R-:W-:Y:S01]  /*7920*/  IMAD.MOV R9, RZ, RZ, -R14 ;  /* 0x000000ffff097224 */ /* 0x000fe200078e0a0e */
[----:B------:R-:W-:-:S06]  /*7930*/  ISETP.NE.U32.AND P3, PT, R14, RZ, PT ;  /* 0x000000ff0e00720c */ /* 0x000fcc0003f65070 */
[----:B0-----:R-:W0:Y:S02]  /*7940*/  MUFU.RCP R5, R5 ;  /* 0x0000000500057308 */ /* 0x001e240000001000 */
[----:B0-----:R-:W-:Y:S01]  /*7950*/  IADD3 R6, R5, 0xffffffe, RZ ;  /* 0x0ffffffe05067810 */ /* 0x001fe20007ffe0ff */
[----:B------:R-:W-:-:S05]  /*7960*/  HFMA2.MMA R5, -RZ, RZ, 0, 0 ;  /* 0x00000000ff057435 */ /* 0x000fca00000001ff */
        /* <DEDUP_REMOVED lines=10> */
[----:B------:R-:W-:Y:S02]  /*7a10*/  ISETP.GE.U32.AND P2, PT, R9, R14, PT ;  /* 0x0000000e0900720c */ /* 0x000fe40003f46070 */
[----:B------:R-:W-:-:S11]  /*7a20*/  MOV R9, RZ ;  /* 0x000000ff00097202 */ /* 0x000fd60000000f00 */
[----:B------:R-:W-:Y:S02]  /*7a30*/  @P2 IADD3 R7, R7, 0x1, RZ ;  /* 0x0000000107072810 */ /* 0x000fe40007ffe0ff */
[----:B------:R-:W-:-:S05]  /*7a40*/  @!P3 LOP3.LUT R7, RZ, R14, RZ, 0x33, !PT ;  /* 0x0000000eff07b212 */ /* 0x000fca00078e33ff */
[----:B------:R-:W-:-:S04]  /*7a50*/  IMAD.MOV R11, RZ, RZ, -R7 ;  /* 0x000000ffff0b7224 */ /* 0x000fc800078e0a07 */
[----:B------:R-:W-:Y:S02]  /*7a60*/  IMAD R11, R14, R11, R4 ;  /* 0x0000000b0e0b7224 */ /* 0x000fe400078e0204 */
[----:B------:R-:W-:Y:S02]  /*7a70*/  IMAD.MOV.U32 R4, RZ, RZ, R7 ;  /* 0x000000ffff047224 */ /* 0x000fe400078e0007 */
.L_x_127:
[----:B------:R-:W-:Y:S05]  /*7a80*/  BSYNC B0 ;  /* 0x0000000000007941 */ /* 0x000fea0003800000 */
.L_x_125:
        /* <DEDUP_REMOVED lines=8> */
[----:B------:R-:W0:Y:S01]  /*7b10*/  LDC.64 R6, c[0x0][R0+0x230] ;  /* 0x00008c0000067b82 */ /* 0x000e220000000a00 */
[----:B------:R-:W-:Y:S01]  /*7b20*/  IADD3 R11, P0, R14, -R11, RZ ;  /* 0x8000000b0e0b7210 */ /* 0x000fe20007f1e0ff */
[----:B------:R-:W-:-:S03]  /*7b30*/  IMAD.MOV.U32 R8, RZ, RZ, R3 ;  /* 0x000000ffff087224 */ /* 0x000fc600078e0003 */
[----:B------:R-:W-:-:S05]  /*7b40*/  IADD3.X R9, R15, ~R9, RZ, P0, !PT ;  /* 0x800000090f097210 */ /* 0x000fca00007fe4ff */
[----:B0-----:R-:W-:Y:S01]  /*7b50*/  IMAD R10, R9, R6, RZ ;  /* 0x00000006090a7224 */ /* 0x001fe200078e02ff */
[----:B------:R-:W-:-:S03]  /*7b60*/  MOV R9, R2 ;  /* 0x0000000200097202 */ /* 0x000fc60000000f00 */
[-C--:B------:R-:W-:Y:S02]  /*7b70*/  IMAD R7, R7, R11.reuse, R10 ;  /* 0x0000000b07077224 */ /* 0x080fe400078e020a */
[----:B------:R-:W-:-:S04]  /*7b80*/  IMAD.WIDE.U32 R8, R6, R11, R8 ;  /* 0x0000000b06087225 */ /* 0x000fc800078e0008 */
[----:B------:R-:W-:Y:S01]  /*7b90*/  IMAD.MOV.U32 R3, RZ, RZ, R8 ;  /* 0x000000ffff037224 */ /* 0x000fe200078e0008 */
[----:B------:R-:W-:Y:S01]  /*7ba0*/  IADD3 R2, R9, R7, RZ ;  /* 0x0000000709027210 */ /* 0x000fe20007ffe0ff */
[----:B------:R-:W-:Y:S05]  /*7bb0*/  BRA `(.L_x_130) ;  /* 0x0000009000007947 */ /* 0x000fea0003800000 */
.L_x_129:
[----:B------:R-:W0:Y:S01]  /*7bc0*/  LDC.64 R6, c[0x0][R0+0x230] ;  /* 0x00008c0000067b82 */ /* 0x000e220000000a00 */
[----:B------:R-:W-:-:S04]  /*7bd0*/  LOP3.LUT R3, R3, R2, RZ, 0x3c, !PT ;  /* 0x0000000203037212 */ /* 0x000fc800078e3cff */
[----:B------:R-:W-:-:S04]  /*7be0*/  LOP3.LUT R2, R3, R2, RZ, 0x3c, !PT ;  /* 0x0000000203027212 */ /* 0x000fc800078e3cff */
[----:B------:R-:W-:Y:S01]  /*7bf0*/  LOP3.LUT R3, R3, R2, RZ, 0x3c, !PT ;  /* 0x0000000203037212 */ /* 0x000fe200078e3cff */
[----:B0-----:R-:W-:-:S04]  /*7c00*/  IMAD R7, R7, R11, RZ ;  /* 0x0000000b07077224 */ /* 0x001fc800078e02ff */
[----:B------:R-:W-:-:S04]  /*7c10*/  IMAD.WIDE.U32 R10, R6, R11, R2 ;  /* 0x0000000b060a7225 */ /* 0x000fc800078e0002 */
[----:B------:R-:W-:Y:S02]  /*7c20*/  IMAD R7, R6, R9, R7 ;  /* 0x0000000906077224 */ /* 0x000fe400078e0207 */
[----:B------:R-:W-:-:S03]  /*7c30*/  IMAD.MOV.U32 R3, RZ, RZ, R10 ;  /* 0x000000ffff037224 */ /* 0x000fc600078e000a */
[----:B------:R-:W-:Y:S02]  /*7c40*/  IADD3 R2, R11, R7, RZ ;  /* 0x000000070b027210 */ /* 0x000fe40007ffe0ff */
.L_x_130:
[----:B------:R-:W-:Y:S05]  /*7c50*/  BSYNC B0 ;  /* 0x0000000000007941 */ /* 0x000fea0003800000 */
.L_x_128:
        /* <DEDUP_REMOVED lines=13> */
[----:B------:R-:W-:-:S04]  /*7d30*/  IMAD.WIDE.U32 R4, R14, R11, R4 ;  /* 0x0000000b0e047225 */ /* 0x000fc800078e0004 */
[----:B------:R-:W-:-:S04]  /*7d40*/  IMAD R9, R9, R14, RZ ;  /* 0x0000000e09097224 */ /* 0x000fc800078e02ff */
[----:B------:R-:W-:Y:S01]  /*7d50*/  IMAD R9, R15, R11, R9 ;  /* 0x0000000b0f097224 */ /* 0x000fe200078e0209 */
[----:B------:R-:W-:Y:S02]  /*7d60*/  MOV R11, R4 ;  /* 0x00000004000b7202 */ /* 0x000fe40000000f00 */
[----:B------:R-:W-:Y:S01]  /*7d70*/  MOV R4, R7 ;  /* 0x0000000700047202 */ /* 0x000fe20000000f00 */
[----:B------:R-:W-:Y:S02]  /*7d80*/  IMAD.IADD R9, R5, 0x1, R9 ;  /* 0x0000000105097824 */ /* 0x000fe400078e0209 */
[----:B------:R-:W-:Y:S01]  /*7d90*/  IMAD.MOV.U32 R5, RZ, RZ, R6 ;  /* 0x000000ffff057224 */ /* 0x000fe200078e0006 */
[----:B------:R-:W-:Y:S05]  /*7da0*/  BRA `(.L_x_133) ;  /* 0x0000017000007947 */ /* 0x000fea0003800000 */
.L_x_132:
[----:B------:R-:W0:Y:S01]  /*7db0*/  I2F.U32.RP R5, R14 ;  /* 0x0000000e00057306 */ /* 0x000e220000209000 */
[----:B------:R-:W-:Y:S02]  /*7dc0*/  IADD3 R9, RZ, -R14, RZ ;  /* 0x8000000eff097210 */ /* 0x000fe40007ffe0ff */
[----:B------:R-:W-:-:S05]  /*7dd0*/  ISETP.NE.U32.AND P3, PT, R14, RZ, PT ;  /* 0x000000ff0e00720c */ /* 0x000fca0003f65070 */
[----:B0-----:R-:W0:Y:S02]  /*7de0*/  MUFU.RCP R5, R5 ;  /* 0x0000000500057308 */ /* 0x001e240000001000 */
[----:B0-----:R-:W-:Y:S01]  /*7df0*/  IADD3 R6, R5, 0xffffffe, RZ ;  /* 0x0ffffffe05067810 */ /* 0x001fe20007ffe0ff */
[----:B------:R-:W-:-:S05]  /*7e00*/  IMAD.MOV.U32 R5, RZ, RZ, RZ ;  /* 0x000000ffff057224 */ /* 0x000fca00078e00ff */
        /* <DEDUP_REMOVED lines=17> */
.L_x_133:
[----:B------:R-:W-:Y:S05]  /*7f20*/  BSYNC B0 ;  /* 0x0000000000007941 */ /* 0x000fea0003800000 */
.L_x_131:
[----:B------:R-:W-:Y:S01]  /*7f30*/  HFMA2.MMA R7, -RZ, RZ, 0, 1.1920928955078125e-07 ;  /* 0x00000002ff077435 */ /* 0x000fe200000001ff */
        /* <DEDUP_REMOVED lines=18> */
.L_x_135:
[----:B------:R-:W0:Y:S01]  /*8060*/  LDC.64 R6, c[0x0][R0+0x238] ;  /* 0x00008e0000067b82 */ /* 0x000e220000000a00 */
[----:B------:R-:W-:-:S04]  /*8070*/  LOP3.LUT R3, R3, R2, RZ, 0x3c, !PT ;  /* 0x0000000203037212 */ /* 0x000fc800078e3cff */
[----:B------:R-:W-:-:S04]  /*8080*/  LOP3.LUT R2, R3, R2, RZ, 0x3c, !PT ;  /* 0x0000000203027212 */ /* 0x000fc800078e3cff */
[----:B------:R-:W-:Y:S01]  /*8090*/  LOP3.LUT R3, R3, R2, RZ, 0x3c, !PT ;  /* 0x0000000203037212 */ /* 0x000fe200078e3cff */
[----:B0-----:R-:W-:-:S04]  /*80a0*/  IMAD R7, R7, R11, RZ ;  /* 0x0000000b07077224 */ /* 0x001fc800078e02ff */
[----:B------:R-:W-:-:S04]  /*80b0*/  IMAD.WIDE.U32 R10, R6, R11, R2 ;  /* 0x0000000b060a7225 */ /* 0x000fc800078e0002 */
[----:B------:R-:W-:Y:S01]  /*80c0*/  IMAD R7, R6, R9, R7 ;  /* 0x0000000906077224 */ /* 0x000fe200078e0207 */
[----:B------:R-:W-:-:S03]  /*80d0*/  MOV R3, R10 ;  /* 0x0000000a00037202 */ /* 0x000fc60000000f00 */
[----:B------:R-:W-:Y:S02]  /*80e0*/  IMAD.IADD R2, R11, 0x1, R7 ;  /* 0x000000010b027824 */ /* 0x000fe400078e0207 */
.L_x_136:
[----:B------:R-:W-:Y:S05]  /*80f0*/  BSYNC B0 ;  /* 0x0000000000007941 */ /* 0x000fea0003800000 */
.L_x_134:
        /* <DEDUP_REMOVED lines=21> */
.L_x_138:
        /* <DEDUP_REMOVED lines=23> */
.L_x_139:
[----:B------:R-:W-:Y:S05]  /*83c0*/  BSYNC B0 ;  /* 0x0000000000007941 */ /* 0x000fea0003800000 */
.L_x_137:
        /* <DEDUP_REMOVED lines=19> */
.L_x_141:
        /* <DEDUP_REMOVED lines=9> */
.L_x_142:
[----:B------:R-:W-:Y:S05]  /*8590*/  BSYNC B0 ;  /* 0x0000000000007941 */ /* 0x000fea0003800000 */
.L_x_140:
        /* <DEDUP_REMOVED lines=21> */
.L_x_144:
        /* <DEDUP_REMOVED lines=23> */
.L_x_145:
[----:B------:R-:W-:Y:S05]  /*8860*/  BSYNC B0 ;  /* 0x0000000000007941 */ /* 0x000fea0003800000 */
.L_x_143:
[----:B------:R-:W-:Y:S01]  /*8870*/  HFMA2.MMA R7, -RZ, RZ, 0, 4.76837158203125e-07 ;  /* 0x00000008ff077435 */ /* 0x000fe200000001ff */
        /* <DEDUP_REMOVED lines=18> */
.L_x_147:
        /* <DEDUP_REMOVED lines=9> */
.L_x_148:
[----:B------:R-:W-:Y:S05]  /*8a30*/  BSYNC B0 ;  /* 0x0000000000007941 */ /* 0x000fea0003800000 */
.L_x_146:
[----:B------:R-:W-:Y:S01]  /*8a40*/  IADD3 R16, R16, 0x4, RZ ;  /* 0x0000000410107810 */ /* 0x000fe20007ffe0ff */
[----:B------:R-:W-:Y:S01]  /*8a50*/  @!P1 CALL.REL.NOINC `(.L_x_124) ;  /* 0x0000001000009944 */ /* 0x000fe20003c00000 */
[----:B------:R-:W-:Y:S05]  /*8a60*/  BRA `(.L_x_149) ;  /* 0xffffed1000007947 */ /* 0x000fea000383ffff */
.L_x_124:
[----:B------:R-:W-:Y:S01]  /*8a70*/  LOP3.LUT P0, R17, R28, 0x3, RZ, 0xc0, !PT ;  /* 0x000000031c117812 */ /* 0x000fe2000780c0ff */
[----:B------:R-:W-:Y:S01]  /*8a80*/  BSSY B0, `(.L_x_123) ;  /* 0x00000d8000007945 */ /* 0x000fe20003800000 */
[----:B------:R-:W-:Y:S01]  /*8a90*/  MOV R0, R3 ;  /* 0x0000000300007202 */ /* 0x000fe20000000f00 */
[----:B------:R-:W-:-:S10]  /*8aa0*/  IMAD.MOV.U32 R14, RZ, RZ, R2 ;  /* 0x000000ffff0e7224 */ /* 0x000fd400078e0002 */
        /* <DEDUP_REMOVED lines=24> */
.L_x_152:
        /* <DEDUP_REMOVED lines=23> */
.L_x_153:
[----:B------:R-:W-:Y:S05]  /*8da0*/  BSYNC B1 ;  /* 0x0000000000017941 */ /* 0x000fea0003800000 */
.L_x_151:
        /* <DEDUP_REMOVED lines=19> */
.L_x_155:
        /* <DEDUP_REMOVED lines=8> */
.L_x_156:
[----:B------:R-:W-:Y:S05]  /*8f60*/  BSYNC B1 ;  /* 0x0000000000017941 */ /* 0x000fea0003800000 */
.L_x_154:
        /* <DEDUP_REMOVED lines=15> */
[-C--:B------:R-:W-:Y:S02]  /*9060*/  MOV R21, R6.reuse ;  /* 0x0000000600157202 */ /* 0x080fe40000000f00 */
[----:B------:R-:W-:Y:S01]  /*9070*/  IADD3.X R9, RZ, ~R6, RZ, P0, !PT ;  /* 0x80000006ff097210 */ /* 0x000fe200007fe4ff */
[----:B------:R-:W-:-:S04]  /*9080*/  IMAD.WIDE.U32 R4, R2, R11, R4 ;  /* 0x0000000b02047225 */ /* 0x000fc800078e0004 */
[----:B------:R-:W-:-:S04]  /*9090*/  IMAD R9, R9, R2, RZ ;  /* 0x0000000209097224 */ /* 0x000fc800078e02ff */
[----:B------:R-:W-:Y:S02]  /*90a0*/  IMAD R9, R3, R11, R9 ;  /* 0x0000000b03097224 */ /* 0x000fe400078e0209 */
[----:B------:R-:W-:-:S03]  /*90b0*/  IMAD.MOV.U32 R11, RZ, RZ, R4 ;  /* 0x000000ffff0b7224 */ /* 0x000fc600078e0004 */
[----:B------:R-:W-:Y:S01]  /*90c0*/  IADD3 R9, R5, R9, RZ ;  /* 0x0000000905097210 */ /* 0x000fe20007ffe0ff */
[----:B------:R-:W-:Y:S05]  /*90d0*/  BRA `(.L_x_159) ;  /* 0x0000016000007947 */ /* 0x000fea0003800000 */
.L_x_158:
        /* <DEDUP_REMOVED lines=22> */
.L_x_159:
[----:B------:R-:W-:Y:S05]  /*9240*/  BSYNC B1 ;  /* 0x0000000000017941 */ /* 0x000fea0003800000 */
.L_x_157:
        /* <DEDUP_REMOVED lines=20> */
.L_x_161:
        /* <DEDUP_REMOVED lines=8> */
.L_x_162:
[----:B------:R-:W-:Y:S05]  /*9410*/  BSYNC B1 ;  /* 0x0000000000017941 */ /* 0x000fea0003800000 */
.L_x_160:
        /* <DEDUP_REMOVED lines=15> */
.L_x_164:
        /* <DEDUP_REMOVED lines=19> */
.L_x_165:
[----:B------:R-:W-:Y:S05]  /*9640*/  BSYNC B1 ;  /* 0x0000000000017941 */ /* 0x000fea0003800000 */
.L_x_163:
        /* <DEDUP_REMOVED lines=19> */
.L_x_166:
        /* <DEDUP_REMOVED lines=8> */
.L_x_150:
[----:B------:R-:W-:Y:S05]  /*9800*/  BSYNC B0 ;  /* 0x0000000000007941 */ /* 0x000fea0003800000 */
.L_x_123:
[----:B------:R-:W-:Y:S01]  /*9810*/  MOV R2, c[0x0][0x170] ;  /* 0x00005c0000027a02 */ /* 0x000fe20000000f00 */
[----:B------:R-:W-:-:S05]  /*9820*/  IMAD.MOV.U32 R3, RZ, RZ, c[0x0][0x174] ;  /* 0x00005d00ff037624 */ /* 0x000fca00078e00ff */
[----:B------:R-:W2:Y:S04]  /*9830*/  LDG.E.U16 R5, [R2.64+0x2] ;  /* 0x0000020402057981 */ /* 0x000ea8000c1e1500 */
[----:B------:R2:W3:Y:S01]  /*9840*/  LDG.E.U16 R6, [R2.64] ;  /* 0x0000000402067981 */ /* 0x0004e2000c1e1500 */
[C---:B------:R-:W-:Y:S02]  /*9850*/  LEA R4, P0, R0.reuse, c[0x0][0x168], 0x2 ;  /* 0x00005a0000047a11 */ /* 0x040fe400078010ff */
[----:B------:R-:W-:Y:S01]  /*9860*/  MOV R7, c[0x0][0x0] ;  /* 0x0000000000077a02 */ /* 0x000fe20000000f00 */
[----:B--2---:R-:W-:Y:S01]  /*9870*/  HADD2 R3, -R5.H0_H0, -RZ.H0_H0 ;  /* 0xa00000ff05037230 */ /* 0x004fe20000000900 */
[----:B------:R-:W-:-:S03]  /*9880*/  LEA.HI.X R5, R0, c[0x0][0x16c], R14, 0x2, P0 ;  /* 0x00005b0000057a11 */ /* 0x000fc600000f140e */
[----:B------:R-:W-:Y:S01]  /*9890*/  IMAD R0, R7, c[0x0][0xc], RZ ;  /* 0x0000030007007a24 */ /* 0x000fe200078e02ff */
[----:B------:R-:W-:-:S04]  /*98a0*/  PRMT R3, R3, 0x5410, RZ ;  /* 0x0000541003037816 */ /* 0x000fc800000000ff */
[----:B------:R-:W-:Y:S02]  /*98b0*/  IADD3 R19, P0, R0, R19, RZ ;  /* 0x0000001300137210 */ /* 0x000fe40007f1e0ff */
[----:B---3--:R-:W-:-:S03]  /*98c0*/  PRMT R3, R6, 0x5410, R3 ;  /* 0x0000541006037816 */ /* 0x008fc60000000003 */
[----:B------:R-:W-:Y:S01]  /*98d0*/  IMAD.X R26, RZ, RZ, R26, P0 ;  /* 0x000000ffff1a7224 */ /* 0x000fe200000e061a */
[----:B------:R-:W-:Y:S01]  /*98e0*/  ISETP.GE.U32.AND P0, PT, R19, c[0x0][0x160], PT ;  /* 0x0000580013007a0c */ /* 0x000fe20003f06070 */
[----:B------:R0:W-:Y:S03]  /*98f0*/  STG.E [R4.64], R3 ;  /* 0x0000000304007986 */ /* 0x0001e6000c101904 */
[----:B------:R-:W-:-:S13]  /*9900*/  ISETP.GE.AND.EX P0, PT, R26, c[0x0][0x164], PT, P0 ;  /* 0x000059001a007a0c */ /* 0x000fda0003f06300 */
[----:B0-----:R-:W-:Y:S01]  /*9910*/  @P0 CALL.REL.NOINC `(.L_x_167) ;  /* 0x0000001000000944 */ /* 0x001fe20003c00000 */
[----:B------:R-:W-:Y:S05]  /*9920*/  BRA `(.L_x_168) ;  /* 0xffffdd6000007947 */ /* 0x000fea000383ffff */
.L_x_167:
[----:B------:R-:W-:Y:S05]  /*9930*/  EXIT ;  /* 0x000000000000794d */ /* 0x000fea0003800000 */
        .weak           $__internal_0_$__cuda_sm20_div_s64
        .type           $__internal_0_$__cuda_sm20_div_s64,@function
        .size           $__internal_0_$__cuda_sm20_div_s64,($__internal_1_$__cuda_sm20_rem_s64 - $__internal_0_$__cuda_sm20_div_s64)
$__internal_0_$__cuda_sm20_div_s64:
[-C--:B------:R-:W-:Y:S02]  /*9940*/  IADD3 R10, P2, RZ, -R7.reuse, RZ ;  /* 0x80000007ff0a7210 */ /* 0x080fe40007f5e0ff */
[----:B------:R-:W-:Y:S02]  /*9950*/  ISETP.GE.AND P0, PT, R6, RZ, PT ;  /* 0x000000ff0600720c */ /* 0x000fe40003f06270 */
[-C--:B------:R-:W-:Y:S02]  /*9960*/  IADD3.X R11, RZ, ~R6.reuse, RZ, P2, !PT ;  /* 0x80000006ff0b7210 */ /* 0x080fe400017fe4ff */
[----:B------:R-:W-:Y:S02]  /*9970*/  SEL R10, R10, R7, !P0 ;  /* 0x000000070a0a7207 */ /* 0x000fe40004000000 */
[----:B------:R-:W-:Y:S02]  /*9980*/  SEL R11, R11, R6, !P0 ;  /* 0x000000060b0b7207 */ /* 0x000fe40004000000 */
[----:B------:R-:W-:-:S02]  /*9990*/  ISETP.GE.AND P4, PT, R8, RZ, PT ;  /* 0x000000ff0800720c */ /* 0x000fc40003f86270 */
[----:B------:R-:W0:Y:S08]  /*99a0*/  I2F.U64.RP R12, R10 ;  /* 0x0000000a000c7312 */ /* 0x000e300000309000 */
[----:B0-----:R-:W0:Y:S02]  /*99b0*/  MUFU.RCP R12, R12 ;  /* 0x0000000c000c7308 */ /* 0x001e240000001000 */
[----:B0-----:R-:W-:-:S06]  /*99c0*/  IADD3 R12, R12, 0x1ffffffe, RZ ;  /* 0x1ffffffe0c0c7810 */ /* 0x001fcc0007ffe0ff */
[----:B------:R-:W0:Y:S02]  /*99d0*/  F2I.U64.TRUNC R12, R12 ;  /* 0x0000000c000c7311 */ /* 0x000e24000020d800 */
[----:B0-----:R-:W-:-:S04]  /*99e0*/  IMAD.WIDE.U32 R20, R12, R10, RZ ;  /* 0x0000000a0c147225 */ /* 0x001fc800078e00ff */
[C---:B------:R-:W-:Y:S01]  /*99f0*/  IMAD R23, R12.reuse, R11, R21 ;  /* 0x0000000b0c177224 */ /* 0x040fe200078e0215 */
[----:B------:R-:W-:Y:S02]  /*9a00*/  IADD3 R24, P0, RZ, -R20, RZ ;  /* 0x80000014ff187210 */ /* 0x000fe40007f1e0ff */
[----:B------:R-:W-:Y:S01]  /*9a10*/  MOV R21, R12 ;  /* 0x0000000c00157202 */ /* 0x000fe20000000f00 */
[----:B------:R-:W-:Y:S02]  /*9a20*/  IMAD R23, R13, R10, R23 ;  /* 0x0000000a0d177224 */ /* 0x000fe400078e0217 */
[----:B------:R-:W-:-:S04]  /*9a30*/  IMAD.HI.U32 R20, R12, R24, RZ ;  /* 0x000000180c147227 */ /* 0x000fc800078e00ff */
[----:B------:R-:W-:-:S04]  /*9a40*/  IMAD.X R23, RZ, RZ, ~R23, P0 ;  /* 0x000000ffff177224 */ /* 0x000fc800000e0e17 */
[----:B------:R-:W-:-:S06]  /*9a50*/  IMAD.WIDE.U32 R20, P0, R12, R23, R20 ;  /* 0x000000170c147225 */ /* 0x000fcc0007800014 */
[----:B------:R-:W-:-:S04]  /*9a60*/  IMAD.HI.U32 R21, P2, R13, R24, R20 ;  /* 0x000000180d157227 */ /* 0x000fc80007840014 */
[CC--:B------:R-:W-:Y:S02]  /*9a70*/  IMAD R20, R13.reuse, R23.reuse, RZ ;  /* 0x000000170d147224 */ /* 0x0c0fe400078e02ff */
[----:B------:R-:W-:-:S03]  /*9a80*/  IMAD.HI.U32 R23, R13, R23, RZ ;  /* 0x000000170d177227 */ /* 0x000fc600078e00ff */
[----:B------:R-:W-:Y:S01]  /*9a90*/  IADD3 R21, P3, R20, R21, RZ ;  /* 0x0000001514157210 */ /* 0x000fe20007f7e0ff */
[----:B------:R-:W-:Y:S01]  /*9aa0*/  IMAD.X R13, R23, 0x1, R13, P0 ;  /* 0x00000001170d7824 */ /* 0x000fe200000e060d */
[----:B------:R-:W-:-:S03]  /*9ab0*/  IADD3 R23, P5, RZ, -R18, RZ ;  /* 0x80000012ff177210 */ /* 0x000fc60007fbe0ff */
[----:B------:R-:W-:Y:S01]  /*9ac0*/  IMAD.WIDE.U32 R24, R21, R10, RZ ;  /* 0x0000000a15187225 */ /* 0x000fe200078e00ff */
[----:B------:R-:W-:Y:S02]  /*9ad0*/  IADD3.X R13, RZ, RZ, R13, P3, P2 ;  /* 0x000000ffff0d7210 */ /* 0x000fe40001fe440d */
[----:B------:R-:W-:Y:S01]  /*9ae0*/  SEL R23, R23, R18, !P4 ;  /* 0x0000001217177207 */ /* 0x000fe20006000000 */
[----:B------:R-:W-:Y:S01]  /*9af0*/  IMAD R12, R21, R11, R25 ;  /* 0x0000000b150c7224 */ /* 0x000fe200078e0219 */
[----:B------:R-:W-:Y:S01]  /*9b00*/  IADD3 R24, P0, RZ, -R24, RZ ;  /* 0x80000018ff187210 */ /* 0x000fe20007f1e0ff */
[----:B------:R-:W-:Y:S02]  /*9b10*/  IMAD.X R18, RZ, RZ, ~R8, P5 ;  /* 0x000000ffff127224 */ /* 0x000fe400028e0e08 */
[----:B------:R-:W-:Y:S02]  /*9b20*/  IMAD R12, R13, R10, R12 ;  /* 0x0000000a0d0c7224 */ /* 0x000fe400078e020c */
[----:B------:R-:W-:Y:S01]  /*9b30*/  IMAD.HI.U32 R20, R21, R24, RZ ;  /* 0x0000001815147227 */ /* 0x000fe200078e00ff */
[----:B------:R-:W-:-:S02]  /*9b40*/  SEL R18, R18, R8, !P4 ;  /* 0x0000000812127207 */ /* 0x000fc40006000000 */
[----:B------:R-:W-:-:S05]  /*9b50*/  IADD3.X R12, RZ, ~R12, RZ, P0, !PT ;  /* 0x8000000cff0c7210 */ /* 0x000fca00007fe4ff */
[----:B------:R-:W-:-:S06]  /*9b60*/  IMAD.WIDE.U32 R20, P0, R21, R12, R20 ;  /* 0x0000000c15147225 */ /* 0x000fcc0007800014 */
[----:B------:R-:W-:-:S04]  /*9b70*/  IMAD.HI.U32 R21, P2, R13, R24, R20 ;  /* 0x000000180d157227 */ /* 0x000fc80007840014 */
[----:B------:R-:W-:-:S05]  /*9b80*/  IMAD R20, R13, R12, RZ ;  /* 0x0000000c0d147224 */ /* 0x000fca00078e02ff */
[----:B------:R-:W-:Y:S01]  /*9b90*/  IADD3 R20, P3, R20, R21, RZ ;  /* 0x0000001514147210 */ /* 0x000fe20007f7e0ff */
[----:B------:R-:W-:-:S04]  /*9ba0*/  IMAD.HI.U32 R21, R13, R12, RZ ;  /* 0x0000000c0d157227 */ /* 0x000fc800078e00ff */
[----:B------:R-:W-:Y:S01]  /*9bb0*/  IMAD.HI.U32 R12, R20, R23, RZ ;  /* 0x00000017140c7227 */ /* 0x000fe200078e00ff */
[----:B------:R-:W-:-:S03]  /*9bc0*/  IADD3.X R24, R21, R13, RZ, P0, !PT ;  /* 0x0000000d15187210 */ /* 0x000fc600007fe4ff */
[----:B------:R-:W-:-:S04]  /*9bd0*/  IMAD.MOV.U32 R13, RZ, RZ, RZ ;  /* 0x000000ffff0d7224 */ /* 0x000fc800078e00ff */
[----:B------:R-:W-:Y:S01]  /*9be0*/  IMAD.WIDE.U32 R20, R20, R18, R12 ;  /* 0x0000001214147225 */ /* 0x000fe200078e000c */
[----:B------:R-:W-:-:S05]  /*9bf0*/  IADD3.X R12, RZ, RZ, R24, P3, P2 ;  /* 0x000000ffff0c7210 */ /* 0x000fca0001fe4418 */
[----:B------:R-:W-:-:S04]  /*9c00*/  IMAD.HI.U32 R21, P0, R12, R23, R20 ;  /* 0x000000170c157227 */ /* 0x000fc80007800014 */
[CC--:B------:R-:W-:Y:S02]  /*9c10*/  IMAD R13, R12.reuse, R18.reuse, RZ ;  /* 0x000000120c0d7224 */ /* 0x0c0fe400078e02ff */
[----:B------:R-:W-:-:S03]  /*9c20*/  IMAD.HI.U32 R20, R12, R18, RZ ;  /* 0x000000120c147227 */ /* 0x000fc600078e00ff */
[----:B------:R-:W-:Y:S02]  /*9c30*/  IADD3 R12, P2, R13, R21, RZ ;  /* 0x000000150d0c7210 */ /* 0x000fe40007f5e0ff */
[----:B------:R-:W-:-:S03]  /*9c40*/  IADD3.X R13, R20, RZ, RZ, P0, !PT ;  /* 0x000000ff140d7210 */ /* 0x000fc600007fe4ff */
[----:B------:R-:W-:-:S04]  /*9c50*/  IMAD.WIDE.U32 R20, R12, R10, RZ ;  /* 0x0000000a0c147225 */ /* 0x000fc800078e00ff */
[----:B------:R-:W-:Y:S01]  /*9c60*/  IMAD.X R13, RZ, RZ, R13, P2 ;  /* 0x000000ffff0d7224 */ /* 0x000fe200010e060d */
[----:B------:R-:W-:Y:S01]  /*9c70*/  IADD3 R20, P2, -R20, R23, RZ ;  /* 0x0000001714147210 */ /* 0x000fe20007f5e1ff */
[C---:B------:R-:W-:Y:S01]  /*9c80*/  IMAD R21, R12.reuse, R11, R21 ;  /* 0x0000000b0c157224 */ /* 0x040fe200078e0215 */
[----:B------:R-:W-:Y:S02]  /*9c90*/  IADD3 R23, P3, R12, 0x1, RZ ;  /* 0x000000010c177810 */ /* 0x000fe40007f7e0ff */
[-C--:B------:R-:W-:Y:S01]  /*9ca0*/  ISETP.GE.U32.AND P0, PT, R20, R10.reuse, PT ;  /* 0x0000000a1400720c */ /* 0x080fe20003f06070 */
[----:B------:R-:W-:-:S05]  /*9cb0*/  IMAD R21, R13, R10, R21 ;  /* 0x0000000a0d157224 */ /* 0x000fca00078e0215 */
[----:B------:R-:W-:Y:S02]  /*9cc0*/  IADD3.X R18, ~R21, R18, RZ, P2, !PT ;  /* 0x0000001215127210 */ /* 0x000fe400017fe5ff */
[----:B------:R-:W-:Y:S02]  /*9cd0*/  IADD3 R21, P2, R20, -R10, RZ ;  /* 0x8000000a14157210 */ /* 0x000fe40007f5e0ff */
[----:B------:R-:W-:-:S04]  /*9ce0*/  ISETP.GE.U32.AND.EX P0, PT, R18, R11, PT, P0 ;  /* 0x0000000b1200720c */ /* 0x000fc80003f06100 */
[----:B------:R-:W-:Y:S01]  /*9cf0*/  SEL R24, R21, R20, P0 ;  /* 0x0000001415187207 */ /* 0x000fe20000000000 */
[----:B------:R-:W-:Y:S01]  /*9d00*/  IMAD.X R20, R18, 0x1, ~R11, P2 ;  /* 0x0000000112147824 */ /* 0x000fe200010e0e0b */
[----:B------:R-:W-:Y:S02]  /*9d10*/  SEL R12, R23, R12, P0 ;  /* 0x0000000c170c7207 */ /* 0x000fe40000000000 */
[-C--:B------:R-:W-:Y:S02]  /*9d20*/  IADD3.X R21, RZ, R13.reuse, RZ, P3, !PT ;  /* 0x0000000dff157210 */ /* 0x080fe40001ffe4ff */
[----:B------:R-:W-:Y:S02]  /*9d30*/  SEL R18, R20, R18, P0 ;  /* 0x0000001214127207 */ /* 0x000fe40000000000 */
[----:B------:R-:W-:Y:S02]  /*9d40*/  ISETP.GE.U32.AND P2, PT, R24, R10, PT ;  /* 0x0000000a1800720c */ /* 0x000fe40003f46070 */
[----:B------:R-:W-:-:S02]  /*9d50*/  SEL R13, R21, R13, P0 ;  /* 0x0000000d150d7207 */ /* 0x000fc40000000000 */
[----:B------:R-:W-:Y:S02]  /*9d60*/  IADD3 R10, P3, R12, 0x1, RZ ;  /* 0x000000010c0a7810 */ /* 0x000fe40007f7e0ff */
[----:B------:R-:W-:Y:S02]  /*9d70*/  ISETP.GE.U32.AND.EX P0, PT, R18, R11, PT, P2 ;  /* 0x0000000b1200720c */ /* 0x000fe40003f06120 */
[----:B------:R-:W-:Y:S01]  /*9d80*/  LOP3.LUT R18, R6, R8, RZ, 0x3c, !PT ;  /* 0x0000000806127212 */ /* 0x000fe200078e3cff */
[----:B------:R-:W-:Y:S01]  /*9d90*/  IMAD.X R11, RZ, RZ, R13, P3 ;  /* 0x000000ffff0b7224 */ /* 0x000fe200018e060d */
[----:B------:R-:W-:Y:S02]  /*9da0*/  SEL R10, R10, R12, P0 ;  /* 0x0000000c0a0a7207 */ /* 0x000fe40000000000 */
[----:B------:R-:W-:Y:S02]  /*9db0*/  ISETP.GE.AND P2, PT, R18, RZ, PT ;  /* 0x000000ff1200720c */ /* 0x000fe40003f46270 */
[----:B------:R-:W-:-:S02]  /*9dc0*/  SEL R8, R11, R13, P0 ;  /* 0x0000000d0b087207 */ /* 0x000fc40000000000 */
[----:B------:R-:W-:Y:S02]  /*9dd0*/  IADD3 R12, P3, RZ, -R10, RZ ;  /* 0x8000000aff0c7210 */ /* 0x000fe40007f7e0ff */
[----:B------:R-:W-:Y:S02]  /*9de0*/  ISETP.NE.U32.AND P0, PT, R7, RZ, PT ;  /* 0x000000ff0700720c */ /* 0x000fe40003f05070 */
[-C--:B------:R-:W-:Y:S02]  /*9df0*/  IADD3.X R11, RZ, ~R8.reuse, RZ, P3, !PT ;  /* 0x80000008ff0b7210 */ /* 0x080fe40001ffe4ff */
[----:B------:R-:W-:Y:S02]  /*9e00*/  ISETP.NE.AND.EX P0, PT, R6, RZ, PT, P0 ;  /* 0x000000ff0600720c */ /* 0x000fe40003f05300 */
[----:B------:R-:W-:Y:S01]  /*9e10*/  SEL R6, R11, R8, !P2 ;  /* 0x000000080b067207 */ /* 0x000fe20005000000 */
[----:B------:R-:W-:Y:S01]  /*9e20*/  IMAD.MOV.U32 R8, RZ, RZ, R9 ;  /* 0x000000ffff087224 */ /* 0x000fe200078e0009 */
[----:B------:R-:W-:Y:S01]  /*9e30*/  HFMA2.MMA R9, -RZ, RZ, 0, 0 ;  /* 0x00000000ff097435 */ /* 0x000fe200000001ff */
[----:B------:R-:W-:-:S02]  /*9e40*/  SEL R7, R12, R10, !P2 ;  /* 0x0000000a0c077207 */ /* 0x000fc40005000000 */
[----:B------:R-:W-:Y:S02]  /*9e50*/  SEL R6, R6, 0xffffffff, P0 ;  /* 0xffffffff06067807 */ /* 0x000fe40000000000 */
[----:B------:R-:W-:Y:S01]  /*9e60*/  SEL R7, R7, 0xffffffff, P0 ;  /* 0xffffffff07077807 */ /* 0x000fe20000000000 */
[----:B------:R-:W-:Y:S06]  /*9e70*/  RET.REL.NODEC R8 `(_ZN2at6native26_fft_conjugate_copy_kernelIN3c107complexINS2_4HalfEEE16OffsetCalculatorILi1ElLb0EENS0_33HermitianSymmetryOffsetCalculatorIlEEEEvlPT_PKSA_T0_T1_) ;  /* 0xffff618008007950 */ /* 0x000fec0003c3ffff */
        .weak           $__internal_1_$__cuda_sm20_rem_s64
        .type           $__internal_1_$__cuda_sm20_rem_s64,@function
        .size           $__internal_1_$__cuda_sm20_rem_s64,(.L_x_511 - $__internal_1_$__cuda_sm20_rem_s64)
$__internal_1_$__cuda_sm20_rem_s64:
[----:B------:R-:W-:Y:S02]  /*9e80*/  IADD3 R6, P1, RZ, -R5, RZ ;  /* 0x80000005ff067210 */ /* 0x000fe40007f3e0ff */
[----:B------:R-:W-:-:S03]  /*9e90*/  ISETP.GE.AND P0, PT, R4, RZ, PT ;  /* 0x000000ff0400720c */ /* 0x000fc60003f06270 */
[----:B------:R-:W-:Y:S01]  /*9ea0*/  IMAD.X R7, RZ, RZ, ~R4, P1 ;  /* 0x000000ffff077224 */ /* 0x000fe200008e0e04 */
[----:B------:R-:W-:-:S04]  /*9eb0*/  SEL R6, R6, R5, !P0 ;  /* 0x0000000506067207 */ /* 0x000fc80004000000 */
[----:B------:R-:W-:-:S04]  /*9ec0*/  SEL R7, R7, R4, !P0 ;  /* 0x0000000407077207 */ /* 0x000fc80004000000 */
[----:B------:R-:W0:Y:S08]  /*9ed0*/  I2F.U64.RP R24, R6 ;  /* 0x0000000600187312 */ /* 0x000e300000309000 */
[----:B0-----:R-:W0:Y:S02]  /*9ee0*/  MUFU.RCP R24, R24 ;  /* 0x0000001800187308 */ /* 0x001e240000001000 */
[----:B0-----:R-:W-:-:S06]  /*9ef0*/  IADD3 R9, R24, 0x1ffffffe, RZ ;  /* 0x1ffffffe18097810 */ /* 0x001fcc0007ffe0ff */
[----:B------:R-:W0:Y:S02]  /*9f00*/  F2I.U64.TRUNC R8, R9 ;  /* 0x0000000900087311 */ /* 0x000e24000020d800 */
[----:B0-----:R-:W-:-:S04]  /*9f10*/  IMAD.WIDE.U32 R10, R8, R6, RZ ;  /* 0x00000006080a7225 */ /* 0x001fc800078e00ff */
[----:B------:R-:W-:Y:S01]  /*9f20*/  IMAD R11, R8, R7, R11 ;  /* 0x00000007080b7224 */ /* 0x000fe200078e020b */
[----:B------:R-:W-:-:S03]  /*9f30*/  IADD3 R22, P0, RZ, -R10, RZ ;  /* 0x8000000aff167210 */ /* 0x000fc60007f1e0ff */
[----:B------:R-:W-:Y:S02]  /*9f40*/  IMAD R11, R9, R6, R11 ;  /* 0x00000006090b7224 */ /* 0x000fe400078e020b */
[----:B------:R-:W-:-:S03]  /*9f50*/  IMAD.HI.U32 R10, R8, R22, RZ ;  /* 0x00000016080a7227 */ /* 0x000fc600078e00ff */
[----:B------:R-:W-:Y:S01]  /*9f60*/  IADD3.X R23, RZ, ~R11, RZ, P0, !PT ;  /* 0x8000000bff177210 */ /* 0x000fe200007fe4ff */
[----:B------:R-:W-:-:S04]  /*9f70*/  IMAD.MOV.U32 R11, RZ, RZ, R8 ;  /* 0x000000ffff0b7224 */ /* 0x000fc800078e0008 */
[----:B------:R-:W-:-:S04]  /*9f80*/  IMAD.WIDE.U32 R10, P0, R8, R23, R10 ;  /* 0x00000017080a7225 */ /* 0x000fc8000780000a */
[C---:B------:R-:W-:Y:S02]  /*9f90*/  IMAD R8, R9.reuse, R23, RZ ;  /* 0x0000001709087224 */ /* 0x040fe400078e02ff */
[----:B------:R-:W-:-:S04]  /*9fa0*/  IMAD.HI.U32 R10, P1, R9, R22, R10 ;  /* 0x00000016090a7227 */ /* 0x000fc8000782000a */
[----:B------:R-:W-:Y:S01]  /*9fb0*/  IMAD.HI.U32 R23, R9, R23, RZ ;  /* 0x0000001709177227 */ /* 0x000fe200078e00ff */
[----:B------:R-:W-:-:S04]  /*9fc0*/  IADD3 R11, P2, R8, R10, RZ ;  /* 0x0000000a080b7210 */ /* 0x000fc80007f5e0ff */
[----:B------:R-:W-:Y:S01]  /*9fd0*/  IADD3.X R22, R23, R9, RZ, P0, !PT ;  /* 0x0000000917167210 */ /* 0x000fe200007fe4ff */
[C---:B------:R-:W-:Y:S01]  /*9fe0*/  IMAD.WIDE.U32 R8, R11.reuse, R6, RZ ;  /* 0x000000060b087225 */ /* 0x040fe200078e00ff */
[----:B------:R-:W-:Y:S02]  /*9ff0*/  IADD3 R23, P4, RZ, -R20, RZ ;  /* 0x80000014ff177210 */ /* 0x000fe40007f9e0ff */
[----:B------:R-:W-:Y:S01]  /*a000*/  IADD3.X R22, RZ, RZ, R22, P2, P1 ;  /* 0x000000ffff167210 */ /* 0x000fe200017e2416 */
[C---:B------:R-:W-:Y:S01]  /*a010*/  IMAD R10, R11.reuse, R7, R9 ;  /* 0x000000070b0a7224 */ /* 0x040fe200078e0209 */
[----:B------:R-:W-:Y:S02]  /*a020*/  IADD3 R9, P0, RZ, -R8, RZ ;  /* 0x80000008ff097210 */ /* 0x000fe40007f1e0ff */
[----:B------:R-:W-:Y:S01]  /*a030*/  ISETP.GE.AND P1, PT, R18, RZ, PT ;  /* 0x000000ff1200720c */ /* 0x000fe20003f26270 */
[----:B------:R-:W-:Y:S02]  /*a040*/  IMAD R8, R22, R6, R10 ;  /* 0x0000000616087224 */ /* 0x000fe400078e020a */
[----:B------:R-:W-:Y:S01]  /*a050*/  IMAD.HI.U32 R10, R11, R9, RZ ;  /* 0x000000090b0a7227 */ /* 0x000fe200078e00ff */
[----:B------:R-:W-:-:S03]  /*a060*/  SEL R20, R23, R20, !P1 ;  /* 0x0000001417147207 */ /* 0x000fc60004800000 */
[----:B------:R-:W-:-:S04]  /*a070*/  IMAD.X R8, RZ, RZ, ~R8, P0 ;  /* 0x000000ffff087224 */ /* 0x000fc800000e0e08 */
[----:B------:R-:W-:-:S06]  /*a080*/  IMAD.WIDE.U32 R10, P0, R11, R8, R10 ;  /* 0x000000080b0a7225 */ /* 0x000fcc000780000a */
[----:B------:R-:W-:-:S04]  /*a090*/  IMAD.HI.U32 R10, P2, R22, R9, R10 ;  /* 0x00000009160a7227 */ /* 0x000fc8000784000a */
[CC--:B------:R-:W-:Y:S02]  /*a0a0*/  IMAD R9, R22.reuse, R8.reuse, RZ ;  /* 0x0000000816097224 */ /* 0x0c0fe400078e02ff */
[----:B------:R-:W-:-:S03]  /*a0b0*/  IMAD.HI.U32 R8, R22, R8, RZ ;  /* 0x0000000816087227 */ /* 0x000fc600078e00ff */
[----:B------:R-:W-:Y:S01]  /*a0c0*/  IADD3 R10, P3, R9, R10, RZ ;  /* 0x0000000a090a7210 */ /* 0x000fe20007f7e0ff */
[----:B------:R-:W-:Y:S01]  /*a0d0*/  IMAD.X R22, R8, 0x1, R22, P0 ;  /* 0x0000000108167824 */ /* 0x000fe200000e0616 */
[----:B------:R-:W-:-:S03]  /*a0e0*/  IADD3.X R9, RZ, ~R18, RZ, P4, !PT ;  /* 0x80000012ff097210 */ /* 0x000fc600027fe4ff */
[----:B------:R-:W-:Y:S01]  /*a0f0*/  IMAD.HI.U32 R8, R10, R20, RZ ;  /* 0x000000140a087227 */ /* 0x000fe200078e00ff */
[----:B------:R-:W-:Y:S02]  /*a100*/  SEL R18, R9, R18, !P1 ;  /* 0x0000001209127207 */ /* 0x000fe40004800000 */
[----:B------:R-:W-:Y:S02]  /*a110*/  MOV R9, RZ ;  /* 0x000000ff00097202 */ /* 0x000fe40000000f00 */
[----:B------:R-:W-:-:S03]  /*a120*/  IADD3.X R22, RZ, RZ, R22, P3, P2 ;  /* 0x000000ffff167210 */ /* 0x000fc60001fe4416 */
[----:B------:R-:W-:-:S04]  /*a130*/  IMAD.WIDE.U32 R8, R10, R18, R8 ;  /* 0x000000120a087225 */ /* 0x000fc800078e0008 */
[C---:B------:R-:W-:Y:S02]  /*a140*/  IMAD R10, R22.reuse, R18, RZ ;  /* 0x00000012160a7224 */ /* 0x040fe400078e02ff */
[----:B------:R-:W-:-:S04]  /*a150*/  IMAD.HI.U32 R8, P0, R22, R20, R8 ;  /* 0x0000001416087227 */ /* 0x000fc80007800008 */
[----:B------:R-:W-:Y:S01]  /*a160*/  IMAD.HI.U32 R22, R22, R18, RZ ;  /* 0x0000001216167227 */ /* 0x000fe200078e00ff */
[----:B------:R-:W-:-:S03]  /*a170*/  IADD3 R10, P2, R10, R8, RZ ;  /* 0x000000080a0a7210 */ /* 0x000fc60007f5e0ff */
[----:B------:R-:W-:Y:S02]  /*a180*/  IMAD.X R11, RZ, RZ, R22, P0 ;  /* 0x000000ffff0b7224 */ /* 0x000fe400000e0616 */
[----:B------:R-:W-:-:S03]  /*a190*/  IMAD.WIDE.U32 R8, R10, R6, RZ ;  /* 0x000000060a087225 */ /* 0x000fc600078e00ff */
[----:B------:R-:W-:Y:S01]  /*a1a0*/  IADD3.X R11, RZ, R11, RZ, P2, !PT ;  /* 0x0000000bff0b7210 */ /* 0x000fe200017fe4ff */
[----:B------:R-:W-:Y:S01]  /*a1b0*/  IMAD R10, R10, R7, R9 ;  /* 0x000000070a0a7224 */ /* 0x000fe200078e0209 */
[----:B------:R-:W-:-:S03]  /*a1c0*/  IADD3 R9, P2, -R8, R20, RZ ;  /* 0x0000001408097210 */ /* 0x000fc60007f5e1ff */
[-C--:B------:R-:W-:Y:S01]  /*a1d0*/  IMAD R11, R11, R6.reuse, R10 ;  /* 0x000000060b0b7224 */ /* 0x080fe200078e020a */
[----:B------:R-:W-:-:S03]  /*a1e0*/  ISETP.GE.U32.AND P0, PT, R9, R6, PT ;  /* 0x000000060900720c */ /* 0x000fc60003f06070 */
[----:B------:R-:W-:Y:S01]  /*a1f0*/  IMAD.X R11, R18, 0x1, ~R11, P2 ;  /* 0x00000001120b7824 */ /* 0x000fe200010e0e0b */
[----:B------:R-:W-:-:S04]  /*a200*/  IADD3 R10, P2, R9, -R6, RZ ;  /* 0x80000006090a7210 */ /* 0x000fc80007f5e0ff */
[CC--:B------:R-:W-:Y:S02]  /*a210*/  ISETP.GE.U32.AND.EX P0, PT, R11.reuse, R7.reuse, PT, P0 ;  /* 0x000000070b00720c */ /* 0x0c0fe40003f06100 */
[----:B------:R-:W-:Y:S02]  /*a220*/  IADD3.X R8, R11, ~R7, RZ, P2, !PT ;  /* 0x800000070b087210 */ /* 0x000fe400017fe4ff */
[----:B------:R-:W-:Y:S02]  /*a230*/  SEL R9, R10, R9, P0 ;  /* 0x000000090a097207 */ /* 0x000fe40000000000 */
[----:B------:R-:W-:Y:S02]  /*a240*/  SEL R11, R8, R11, P0 ;  /* 0x0000000b080b7207 */ /* 0x000fe40000000000 */
[CC--:B------:R-:W-:Y:S02]  /*a250*/  ISETP.GE.U32.AND P0, PT, R9.reuse, R6.reuse, PT ;  /* 0x000000060900720c */ /* 0x0c0fe40003f06070 */
[----:B------:R-:W-:-:S02]  /*a260*/  IADD3 R6, P2, R9, -R6, RZ ;  /* 0x8000000609067210 */ /* 0x000fc40007f5e0ff */
[----:B------:R-:W-:-:S03]  /*a270*/  ISETP.GE.U32.AND.EX P0, PT, R11, R7, PT, P0 ;  /* 0x000000070b00720c */ /* 0x000fc60003f06100 */
[----:B------:R-:W-:Y:S01]  /*a280*/  IMAD.X R8, R11, 0x1, ~R7, P2 ;  /* 0x000000010b087824 */ /* 0x000fe200010e0e07 */
[----:B------:R-:W-:-:S04]  /*a290*/  SEL R6, R6, R9, P0 ;  /* 0x0000000906067207 */ /* 0x000fc80000000000 */
[----:B------:R-:W-:Y:S02]  /*a2a0*/  SEL R7, R8, R11, P0 ;  /* 0x0000000b08077207 */ /* 0x000fe40000000000 */
[-C--:B------:R-:W-:Y:S02]  /*a2b0*/  IADD3 R9, P2, RZ, -R6.reuse, RZ ;  /* 0x80000006ff097210 */ /* 0x080fe40007f5e0ff */
[----:B------:R-:W-:Y:S01]  /*a2c0*/  ISETP.NE.U32.AND P0, PT, R5, RZ, PT ;  /* 0x000000ff0500720c */ /* 0x000fe20003f05070 */
[----:B------:R-:W-:Y:S01]  /*a2d0*/  HFMA2.MMA R5, -RZ, RZ, 0, 0 ;  /* 0x00000000ff057435 */ /* 0x000fe200000001ff */
[----:B------:R-:W-:Y:S02]  /*a2e0*/  IADD3.X R8, RZ, ~R7, RZ, P2, !PT ;  /* 0x80000007ff087210 */ /* 0x000fe400017fe4ff */
[----:B------:R-:W-:Y:S01]  /*a2f0*/  ISETP.NE.AND.EX P0, PT, R4, RZ, PT, P0 ;  /* 0x000000ff0400720c */ /* 0x000fe20003f05300 */
[----:B------:R-:W-:Y:S01]  /*a300*/  IMAD.MOV.U32 R4, RZ, RZ, R21 ;  /* 0x000000ffff047224 */ /* 0x000fe200078e0015 */
[----:B------:R-:W-:-:S02]  /*a310*/  SEL R6, R9, R6, !P1 ;  /* 0x0000000609067207 */ /* 0x000fc40004800000 */
[----:B------:R-:W-:Y:S02]  /*a320*/  SEL R7, R8, R7, !P1 ;  /* 0x0000000708077207 */ /* 0x000fe40004800000 */
[----:B------:R-:W-:Y:S02]  /*a330*/  SEL R6, R6, 0xffffffff, P0 ;  /* 0xffffffff06067807 */ /* 0x000fe40000000000 */
[----:B------:R-:W-:Y:S01]  /*a340*/  SEL R7, R7, 0xffffffff, P0 ;  /* 0xffffffff07077807 */ /* 0x000fe20000000000 */
[----:B------:R-:W-:Y:S06]  /*a350*/  RET.REL.NODEC R4 `(_ZN2at6native26_fft_conjugate_copy_kernelIN3c107complexINS2_4HalfEEE16OffsetCalculatorILi1ElLb0EENS0_33HermitianSymmetryOffsetCalculatorIlEEEEvlPT_PKSA_T0_T1_) ;  /* 0xffff5ca004007950 */ /* 0x000fec0003c3ffff */
.L_x_169:
[----:B------:R-:W-:-:S00]  /*a360*/  BRA `(.L_x_169) ;  /* 0xfffffff000007947 */ /* 0x000fc0000383ffff */
[----:B------:R-:W-:-:S00]  /*a370*/  NOP ;  /* 0x0000000000007918 */ /* 0x000fc00000000000 */
        /* <DEDUP_REMOVED lines=8> */
.L_x_511:


//--------------------- .text._ZN2at6native26_fft_conjugate_copy_kernelIN3c107complexIfEE16OffsetCalculatorILi1ElLb0EENS0_33HermitianSymmetryOffsetCalculatorIlEEEEvlPT_PKS9_T0_T1_ --------------------------
	.section	.text._ZN2at6native26_fft_conjugate_copy_kernelIN3c107complexIfEE16OffsetCalculatorILi1ElLb0EENS0_33HermitianSymmetryOffsetCalculatorIlEEEEvlPT_PKS9_T0_T1_,"ax",@progbits
	.sectioninfo	@"SHI_REGISTERS=31"
	.align	128
        .global         _ZN2at6native26_fft_conjugate_copy_kernelIN3c107complexIfEE16OffsetCalculatorILi1ElLb0EENS0_33HermitianSymmetryOffsetCalculatorIlEEEEvlPT_PKS9_T0_T1_
        .type           _ZN2at6native26_fft_conjugate_copy_kernelIN3c107complexIfEE16OffsetCalculatorILi1ElLb0EENS0_33HermitianSymmetryOffsetCalculatorIlEEEEvlPT_PKS9_T0_T1_,@function
        .size           _ZN2at6native26_fft_conjugate_copy_kernelIN3c107complexIfEE16OffsetCalculatorILi1ElLb0EENS0_33HermitianSymmetryOffsetCalculatorIlEEEEvlPT_PKS9_T0_T1_,(.L_x_513 - _ZN2at6native26_fft_conjugate_copy_kernelIN3c107complexIfEE16OffsetCalculatorILi1ElLb0EENS0_33HermitianSymmetryOffsetCalculatorIlEEEEvlPT_PKS9_T0_T1_)
        .other          _ZN2at6native26_fft_conjugate_copy_kernelIN3c107complexIfEE16OffsetCalculatorILi1ElLb0EENS0_33HermitianSymmetryOffsetCalculatorIlEEEEvlPT_PKS9_T0_T1_,@"STO_CUDA_ENTRY STV_DEFAULT"
_ZN2at6native26_fft_conjugate_copy_kernelIN3c107complexIfEE16OffsetCalculatorILi1ElLb0EENS0_33HermitianSymmetryOffsetCalculatorIlEEEEvlPT_PKS9_T0_T1_:
.text._ZN2at6native26_fft_conjugate_copy_kernelIN3c107complexIfEE16OffsetCalculatorILi1ElLb0EENS0_33HermitianSymmetryOffsetCalculatorIlEEEEvlPT_PKS9_T0_T1_:
        /* <DEDUP_REMOVED lines=15> */
.L_x_292:
        /* <DEDUP_REMOVED lines=9> */
[----:B------:R-:W-:Y:S05]  /*0180*/  CALL.REL.NOINC `($__internal_2_$__cuda_sm20_div_s64) ;  /* 0x0000975000007944 */ /* 0x000fea0003c00000 */
        /* <DEDUP_REMOVED lines=9> */
.L_x_172:
        /* <DEDUP_REMOVED lines=22> */
.L_x_173:
[----:B------:R-:W-:Y:S05]  /*0380*/  BSYNC B0 ;  /* 0x0000000000007941 */ /* 0x000fea0003800000 */
.L_x_171:
        /* <DEDUP_REMOVED lines=17> */
[----:B------:R-:W-:Y:S05]  /*04a0*/  CALL.REL.NOINC `($__internal_2_$__cuda_sm20_div_s64) ;  /* 0x0000943000007944 */ /* 0x000fea0003c00000 */
        /* <DEDUP_REMOVED lines=10> */
.L_x_176:
        /* <DEDUP_REMOVED lines=23> */
.L_x_177:
[----:B------:R-:W-:Y:S05]  /*06c0*/  BSYNC B0 ;  /* 0x0000000000007941 */ /* 0x000fea0003800000 */
.L_x_175:
        /* <DEDUP_REMOVED lines=33> */
.L_x_179:
        /* <DEDUP_REMOVED lines=23> */
.L_x_180:
[----:B------:R-:W-:Y:S05]  /*0a50*/  BSYNC B0 ;  /* 0x0000000000007941 */ /* 0x000fea0003800000 */
.L_x_178:
        /* <DEDUP_REMOVED lines=18> */
[----:B------:R-:W-:Y:S05]  /*0b80*/  CALL.REL.NOINC `($__internal_2_$__cuda_sm20_div_s64) ;  /* 0x00008d5000007944 */ /* 0x000fea0003c00000 */
        /* <DEDUP_REMOVED lines=10> */
.L_x_182:
        /* <DEDUP_REMOVED lines=23> */
.L_x_183:
[----:B------:R-:W-:Y:S05]  /*0da0*/  BSYNC B0 ;  /* 0x0000000000007941 */ /* 0x000fea0003800000 */
.L_x_181:
        /* <DEDUP_REMOVED lines=18> */
[----:B------:R-:W-:Y:S05]  /*0ed0*/  CALL.REL.NOINC `($__internal_2_$__cuda_sm20_div_s64) ;  /* 0x00008a0000007944 */ /* 0x000fea0003c00000 */
        /* <DEDUP_REMOVED lines=10> */
.L_x_185:
        /* <DEDUP_REMOVED lines=23> */
.L_x_186:
[----:B------:R-:W-:Y:S05]  /*10f0*/  BSYNC B0 ;  /* 0x0000000000007941 */ /* 0x000fea0003800000 */
.L_x_184:
        /* <DEDUP_REMOVED lines=29> */
.L_x_188:
        /* <DEDUP_REMOVED lines=23> */
.L_x_189:
[----:B------:R-:W-:Y:S05]  /*1440*/  BSYNC B0 ;  /* 0x0000000000007941 */ /* 0x000fea0003800000 */
.L_x_187:
        /* <DEDUP_REMOVED lines=29> */
.L_x_191:
        /* <DEDUP_REMOVED lines=23> */
.L_x_192:
[----:B------:R-:W-:Y:S05]  /*1790*/  BSYNC B0 ;  /* 0x0000000000007941 */ /* 0x000fea0003800000 */
.L_x_190:
        /* <DEDUP_REMOVED lines=29> */
.L_x_194:
        /* <DEDUP_REMOVED lines=23> */
.L_x_195:
[----:B------:R-:W-:Y:S05]  /*1ae0*/  BSYNC B0 ;  /* 0x0000000000007941 */ /* 0x000fea0003800000 */
.L_x_193:
        /* <DEDUP_REMOVED lines=29> */
.L_x_197:
        /* <DEDUP_REMOVED lines=23> */
.L_x_198:
[----:B------:R-:W-:Y:S05]  /*1e30*/  BSYNC B0 ;  /* 0x0000000000007941 */ /* 0x000fea0003800000 */
.L_x_196:
        /* <DEDUP_REMOVED lines=29> */
.L_x_200:
        /* <DEDUP_REMOVED lines=23> */
.L_x_201:
[----:B------:R-:W-:Y:S05]  /*2180*/  BSYNC B0 ;  /* 0x0000000000007941 */ /* 0x000fea0003800000 */
.L_x_199:
        /* <DEDUP_REMOVED lines=29> */
.L_x_203:
        /* <DEDUP_REMOVED lines=23> */
.L_x_204:
[----:B------:R-:W-:Y:S05]  /*24d0*/  BSYNC B0 ;  /* 0x0000000000007941 */ /* 0x000fea0003800000 */
.L_x_202:
        /* <DEDUP_REMOVED lines=29> */
.L_x_206:
        /* <DEDUP_REMOVED lines=23> */
.L_x_207:
[----:B------:R-:W-:Y:S05]  /*2820*/  BSYNC B0 ;  /* 0x0000000000007941 */ /* 0x000fea0003800000 */
.L_x_205:
        /* <DEDUP_REMOVED lines=29> */
.L_x_209:
        /* <DEDUP_REMOVED lines=23> */
.L_x_210:
[----:B------:R-:W-:Y:S05]  /*2b70*/  BSYNC B0 ;  /* 0x0000000000007941 */ /* 0x000fea0003800000 */
.L_x_208:
        /* <DEDUP_REMOVED lines=29> */
.L_x_212:
        /* <DEDUP_REMOVED lines=23> */
.L_x_213:
[----:B------:R-:W-:Y:S05]  /*2ec0*/  BSYNC B0 ;  /* 0x0000000000007941 */ /* 0x000fea0003800000 */
.L_x_211:
        /* <DEDUP_REMOVED lines=29> */
.L_x_215:
        /* <DEDUP_REMOVED lines=23> */
.L_x_216:
[----:B------:R-:W-:Y:S05]  /*3210*/  BSYNC B0 ;  /* 0x0000000000007941 */ /* 0x000fea0003800000 */
.L_x_214:
        /* <DEDUP_REMOVED lines=29> */
.L_x_218:
        /* <DEDUP_REMOVED lines=23> */
.L_x_219:
[----:B------:R-:W-:Y:S05]  /*3560*/  BSYNC B0 ;  /* 0x0000000000007941 */ /* 0x000fea0003800000 */
.L_x_217:
        /* <DEDUP_REMOVED lines=29> */
.L_x_221:
        /* <DEDUP_REMOVED lines=23> */
.L_x_222:
[----:B------:R-:W-:Y:S05]  /*38b0*/  BSYNC B0 ;  /* 0x0000000000007941 */ /* 0x000fea0003800000 */
.L_x_220:
        /* <DEDUP_REMOVED lines=29> */
.L_x_224:
        /* <DEDUP_REMOVED lines=23> */
.L_x_225:
[----:B------:R-:W-:Y:S05]  /*3c00*/  BSYNC B0 ;  /* 0x0000000000007941 */ /* 0x000fea0003800000 */
.L_x_223:
        /* <DEDUP_REMOVED lines=29> */
.L_x_227:
        /* <DEDUP_REMOVED lines=23> */
.L_x_228:
[----:B------:R-:W-:Y:S05]  /*3f50*/  BSYNC B0 ;  /* 0x0000000000007941 */ /* 0x000fea0003800000 */
.L_x_226:
        /* <DEDUP_REMOVED lines=29> */
.L_x_230:
        /* <DEDUP_REMOVED lines=23> */
.L_x_231:
[----:B------:R-:W-:Y:S05]  /*42a0*/  BSYNC B0 ;  /* 0x0000000000007941 */ /* 0x000fea0003800000 */
.L_x_229:
        /* <DEDUP_REMOVED lines=29> */
.L_x_233:
        /* <DEDUP_REMOVED lines=23> */
.L_x_234:
[----:B------:R-:W-:Y:S05]  /*45f0*/  BSYNC B0 ;  /* 0x0000000000007941 */ /* 0x000fea0003800000 */
.L_x_232:
        /* <DEDUP_REMOVED lines=29> */
.L_x_236:
        /* <DEDUP_REMOVED lines=23> */
.L_x_237:
[----:B------:R-:W-:Y:S05]  /*4940*/  BSYNC B0 ;  /* 0x0000000000007941 */ /* 0x000fea0003800000 */
.L_x_235:
        /* <DEDUP_REMOVED lines=19> */
[----:B------:R-:W-:-:S04]  /*4a80*/  IADD3 R11, P0, RZ, -R7, RZ ;  /* 0x80000007ff0b7210 */ /* 0x000fc80007f1e0ff */
[----:B------:R-:W-:Y:S01]  /*4a90*/  IADD3.X R2, RZ, ~R6, RZ, P0, !PT ;  /* 0x80000006ff027210 */ /* 0x000fe200007fe4ff */
[----:B------:R-:W-:-:S04]  /*4aa0*/  IMAD.WIDE.U32 R4, R11, c[0x0][0x230], R4 ;  /* 0x00008c000b047a25 */ /* 0x000fc800078e0004 */
[----:B------:R-:W-:Y:S02]  /*4ab0*/  IMAD R2, R2, c[0x0][0x230], RZ ;  /* 0x00008c0002027a24 */ /* 0x000fe400078e02ff */
[----:B------:R-:W-:Y:S02]  /*4ac0*/  IMAD.MOV.U32 R9, RZ, RZ, R4 ;  /* 0x000000ffff097224 */ /* 0x000fe400078e0004 */
[----:B------:R-:W-:Y:S02]  /*4ad0*/  IMAD R11, R11, c[0x0][0x234], R2 ;  /* 0x00008d000b0b7a24 */ /* 0x000fe400078e0202 */
[----:B------:R-:W-:-:S03]  /*4ae0*/  IMAD.MOV.U32 R4, RZ, RZ, R7 ;  /* 0x000000ffff047224 */ /* 0x000fc600078e0007 */
[----:B------:R-:W-:Y:S02]  /*4af0*/  IADD3 R2, R5, R11, RZ ;  /* 0x0000000b05027210 */ /* 0x000fe40007ffe0ff */
[----:B------:R-:W-:Y:S01]  /*4b00*/  MOV R5, R6 ;  /* 0x0000000600057202 */ /* 0x000fe20000000f00 */
[----:B------:R-:W-:Y:S05]  /*4b10*/  BRA `(.L_x_240) ;  /* 0x0000017000007947 */ /* 0x000fea0003800000 */
.L_x_239:
[----:B------:R-:W0:Y:S01]  /*4b20*/  I2F.U32.RP R2, c[0x0][0x230] ;  /* 0x00008c0000027b06 */ /* 0x000e220000209000 */
[----:B------:R-:W-:-:S07]  /*4b30*/  ISETP.NE.U32.AND P2, PT, RZ, c[0x0][0x230], PT ;  /* 0x00008c00ff007a0c */ /* 0x000fce0003f45070 */
[----:B0-----:R-:W0:Y:S02]  /*4b40*/  MUFU.RCP R2, R2 ;  /* 0x0000000200027308 */ /* 0x001e240000001000 */
[----:B0-----:R-:W-:Y:S01]  /*4b50*/  IADD3 R6, R2, 0xffffffe, RZ ;  /* 0x0ffffffe02067810 */ /* 0x001fe20007ffe0ff */
[----:B------:R-:W-:-:S05]  /*4b60*/  IMAD.MOV.U32 R2, RZ, RZ, RZ ;  /* 0x000000ffff027224 */ /* 0x000fca00078e00ff */
        /* <DEDUP_REMOVED lines=14> */
[----:B------:R-:W-:-:S04]  /*4c50*/  @!P2 LOP3.LUT R7, RZ, c[0x0][0x230], RZ, 0x33, !PT ;  /* 0x00008c00ff07aa12 */ /* 0x000fc800078e33ff */
[----:B------:R-:W-:-:S05]  /*4c60*/  IADD3 R9, -R7, RZ, RZ ;  /* 0x000000ff07097210 */ /* 0x000fca0007ffe1ff */
[----:B------:R-:W-:Y:S01]  /*4c70*/  IMAD R9, R9, c[0x0][0x230], R4 ;  /* 0x00008c0009097a24 */ /* 0x000fe200078e0204 */
[----:B------:R-:W-:Y:S02]  /*4c80*/  MOV R4, R7 ;  /* 0x0000000700047202 */ /* 0x000fe40000000f00 */
.L_x_240:
[----:B------:R-:W-:Y:S05]  /*4c90*/  BSYNC B0 ;  /* 0x0000000000007941 */ /* 0x000fea0003800000 */
.L_x_238:
[----:B------:R-:W-:Y:S01]  /*4ca0*/  MOV R7, c[0x0][0x178] ;  /* 0x00005e0000077a02 */ /* 0x000fe20000000f00 */
        /* <DEDUP_REMOVED lines=27> */
.L_x_242:
        /* <DEDUP_REMOVED lines=22> */
.L_x_243:
[----:B------:R-:W-:Y:S05]  /*4fc0*/  BSYNC B0 ;  /* 0x0000000000007941 */ /* 0x000fea0003800000 */
.L_x_241:
        /* <DEDUP_REMOVED lines=17> */
[----:B------:R-:W-:Y:S05]  /*50e0*/  CALL.REL.NOINC `($__internal_3_$__cuda_sm20_rem_s64) ;  /* 0x00004d3000007944 */ /* 0x000fea0003c00000 */
[----:B------:R-:W-:Y:S01]  /*50f0*/  IMAD.MOV.U32 R4, RZ, RZ, R6 ;  /* 0x000000ffff047224 */ /* 0x000fe200078e0006 */
[----:B------:R-:W-:Y:S01]  /*5100*/  MOV R5, R7 ;  /* 0x0000000700057202 */ /* 0x000fe20000000f00 */
[----:B------:R-:W-:Y:S05]  /*5110*/  BRA `(.L_x_246) ;  /* 0x0000013000007947 */ /* 0x000fea0003800000 */
.L_x_245:
        /* <DEDUP_REMOVED lines=19> */
.L_x_246:
[----:B------:R-:W-:Y:S05]  /*5250*/  BSYNC B0 ;  /* 0x0000000000007941 */ /* 0x000fea0003800000 */
.L_x_244:
[----:B------:R-:W-:Y:S01]  /*5260*/  MOV R2, R0 ;  /* 0x0000000000027202 */ /* 0x000fe20000000f00 */
[----:B------:R-:W-:-:S04]  /*5270*/  IMAD R5, R5, c[0x0][0x308], RZ ;  /* 0x0000c20005057a24 */ /* 0x000fc800078e02ff */
[----:B------:R-:W-:-:S04]  /*5280*/  IMAD.WIDE.U32 R2, R4, c[0x0][0x308], R2 ;  /* 0x0000c20004027a25 */ /* 0x000fc800078e0002 */
[----:B------:R-:W-:Y:S01]  /*5290*/  IMAD R5, R4, c[0x0][0x30c], R5 ;  /* 0x0000c30004057a24 */ /* 0x000fe200078e0205 */
[----:B------:R-:W-:-:S03]  /*52a0*/  MOV R0, R2 ;  /* 0x0000000200007202 */ /* 0x000fc60000000f00 */
[----:B------:R-:W-:Y:S02]  /*52b0*/  IMAD.IADD R3, R3, 0x1, R5 ;  /* 0x0000000103037824 */ /* 0x000fe400078e0205 */
.L_x_174:
        /* <DEDUP_REMOVED lines=21> */
.L_x_273:
        /* <DEDUP_REMOVED lines=14> */
[----:B------:R-:W-:Y:S05]  /*54f0*/  CALL.REL.NOINC `($__internal_2_$__cuda_sm20_div_s64) ;  /* 0x000043e000007944 */ /* 0x000fea0003c00000 */
        /* <DEDUP_REMOVED lines=9> */
.L_x_250:
        /* <DEDUP_REMOVED lines=23> */
.L_x_251:
[----:B------:R-:W-:Y:S05]  /*5700*/  BSYNC B0 ;  /* 0x0000000000007941 */ /* 0x000fea0003800000 */
.L_x_249:
        /* <DEDUP_REMOVED lines=19> */
.L_x_253:
        /* <DEDUP_REMOVED lines=8> */
.L_x_254:
[----:B------:R-:W-:Y:S05]  /*58c0*/  BSYNC B0 ;  /* 0x0000000000007941 */ /* 0x000fea0003800000 */
.L_x_252:
        /* <DEDUP_REMOVED lines=23> */
.L_x_256:
        /* <DEDUP_REMOVED lines=23> */
.L_x_257:
[----:B------:R-:W-:Y:S05]  /*5bb0*/  BSYNC B0 ;  /* 0x0000000000007941 */ /* 0x000fea0003800000 */
.L_x_255:
        /* <DEDUP_REMOVED lines=20> */
.L_x_259:
        /* <DEDUP_REMOVED lines=8> */
.L_x_260:
[----:B------:R-:W-:Y:S05]  /*5d80*/  BSYNC B0 ;  /* 0x0000000000007941 */ /* 0x000fea0003800000 */
.L_x_258:
        /* <DEDUP_REMOVED lines=10> */
[----:B------:R-:W-:Y:S05]  /*5e30*/  CALL.REL.NOINC `($__internal_2_$__cuda_sm20_div_s64) ;  /* 0x00003aa000007944 */ /* 0x000fea0003c00000 */
        /* <DEDUP_REMOVED lines=12> */
.L_x_262:
        /* <DEDUP_REMOVED lines=23> */
.L_x_263:
[----:B------:R-:W-:Y:S05]  /*6070*/  BSYNC B0 ;  /* 0x0000000000007941 */ /* 0x000fea0003800000 */
.L_x_261:
        /* <DEDUP_REMOVED lines=20> */
.L_x_265:
        /* <DEDUP_REMOVED lines=8> */
.L_x_266:
[----:B------:R-:W-:Y:S05]  /*6240*/  BSYNC B0 ;  /* 0x0000000000007941 */ /* 0x000fea0003800000 */
.L_x_264:
        /* <DEDUP_REMOVED lines=23> */
.L_x_268:
        /* <DEDUP_REMOVED lines=23> */
.L_x_269:
[----:B------:R-:W-:Y:S05]  /*6530*/  BSYNC B0 ;  /* 0x0000000000007941 */ /* 0x000fea0003800000 */
.L_x_267:
        /* <DEDUP_REMOVED lines=20> */
.L_x_271:
        /* <DEDUP_REMOVED lines=8> */
.L_x_272:
[----:B------:R-:W-:Y:S05]  /*6700*/  BSYNC B0 ;  /* 0x0000000000007941 */ /* 0x000fea0003800000 */
.L_x_270:
[----:B------:R-:W-:Y:S01]  /*6710*/  IADD3 R19, R19, 0x4, RZ ;  /* 0x0000000413137810 */ /* 0x000fe20007ffe0ff */
[----:B------:R-:W-:Y:S01]  /*6720*/  @!P1 CALL.REL.NOINC `(.L_x_248) ;  /* 0x0000001000009944 */ /* 0x000fe20003c00000 */
[----:B------:R-:W-:Y:S05]  /*6730*/  BRA `(.L_x_273) ;  /* 0xffffecd000007947 */ /* 0x000fea000383ffff */
.L_x_248:
        /* <DEDUP_REMOVED lines=27> */
.L_x_276:
        /* <DEDUP_REMOVED lines=23> */
.L_x_277:
[----:B------:R-:W-:Y:S05]  /*6a60*/  BSYNC B1 ;  /* 0x0000000000017941 */ /* 0x000fea0003800000 */
.L_x_275:
        /* <DEDUP_REMOVED lines=19> */
.L_x_279:
        /* <DEDUP_REMOVED lines=8> */
.L_x_280:
[----:B------:R-:W-:Y:S05]  /*6c20*/  BSYNC B1 ;  /* 0x0000000000017941 */ /* 0x000fea0003800000 */
.L_x_278:
        /* <DEDUP_REMOVED lines=27> */
.L_x_282:
        /* <DEDUP_REMOVED lines=22> */
.L_x_283:
[----:B------:R-:W-:Y:S05]  /*6f40*/  BSYNC B1 ;  /* 0x0000000000017941 */ /* 0x000fea0003800000 */
.L_x_281:
        /* <DEDUP_REMOVED lines=20> */
.L_x_285:
        /* <DEDUP_REMOVED lines=8> */
.L_x_286:
[----:B------:R-:W-:Y:S05]  /*7110*/  BSYNC B1 ;  /* 0x0000000000017941 */ /* 0x000fea0003800000 */
.L_x_284:
        /* <DEDUP_REMOVED lines=13> */
[----:B------:R-:W-:Y:S05]  /*71f0*/  CALL.REL.NOINC `($__internal_3_$__cuda_sm20_rem_s64) ;  /* 0x00002c2000007944 */ /* 0x000fea0003c00000 */
[----:B------:R-:W-:Y:S01]  /*7200*/  IMAD.MOV.U32 R4, RZ, RZ, R6 ;  /* 0x000000ffff047224 */ /* 0x000fe200078e0006 */
[----:B------:R-:W-:Y:S01]  /*7210*/  MOV R5, R7 ;  /* 0x0000000700057202 */ /* 0x000fe20000000f00 */
[----:B------:R-:W-:Y:S05]  /*7220*/  BRA `(.L_x_289) ;  /* 0x0000013000007947 */ /* 0x000fea0003800000 */
.L_x_288:
        /* <DEDUP_REMOVED lines=19> */
.L_x_289:
[----:B------:R-:W-:Y:S05]  /*7360*/  BSYNC B1 ;  /* 0x0000000000017941 */ /* 0x000fea0003800000 */
.L_x_287:
        /* <DEDUP_REMOVED lines=19> */
.L_x_290:
        /* <DEDUP_REMOVED lines=8> */
.L_x_274:
[----:B------:R-:W-:Y:S05]  /*7520*/  BSYNC B0 ;  /* 0x0000000000007941 */ /* 0x000fea0003800000 */
.L_x_247:
[----:B------:R-:W-:-:S04]  /*7530*/  LEA R4, P0, R0, c[0x0][0x170], 0x3 ;  /* 0x00005c0000047a11 */ /* 0x000fc800078018ff */
[----:B------:R-:W-:-:S06]  /*7540*/  LEA.HI.X R5, R0, c[0x0][0x174], R3, 0x3, P0 ;  /* 0x00005d0000057a11 */ /* 0x000fcc00000f1c03 */
[----:B------:R-:W2:Y:S01]  /*7550*/  LDG.E.64 R4, [R4.64] ;  /* 0x0000000404047981 */ /* 0x000ea2000c1e1b00 */
        /* <DEDUP_REMOVED lines=8> */
[----:B--2---:R-:W-:-:S05]  /*75e0*/  FADD.FTZ R5, -R5, -RZ ;  /* 0x800000ff05057221 */ /* 0x004fca0000010100 */
[----:B------:R0:W-:Y:S07]  /*75f0*/  STG.E.64 [R6.64], R4 ;  /* 0x0000000406007986 */ /* 0x0001ee000c101b04 */
[----:B------:R-:W-:Y:S01]  /*7600*/  @P0 CALL.REL.NOINC `(.L_x_291) ;  /* 0x0000001000000944 */ /* 0x000fe20003c00000 */
[----:B------:R-:W-:Y:S05]  /*7610*/  BRA `(.L_x_292) ;  /* 0xffff8ad000007947 */ /* 0x000fea000383ffff */
.L_x_291:
[----:B------:R-:W-:Y:S05]  /*7620*/  EXIT ;  /* 0x000000000000794d */ /* 0x000fea0003800000 */
.L_x_170:
[----:B------:R-:W-:-:S10]  /*7630*/  HFMA2.MMA R28, -RZ, RZ, 0, 5.9604644775390625e-08 ;  /* 0x00000001ff1c7435 */ /* 0x000fd400000001ff */
[----:B------:R-:W-:-:S04]  /*7640*/  IMNMX R28, R28, c[0x0][0x310], !PT ;  /* 0x0000c4001c1c7a17 */ /* 0x000fc80007800200 */
[----:B------:R-:W-:Y:S02]  /*7650*/  IADD3 R27, R28, -0x1, RZ ;  /* 0xffffffff1c1b7810 */ /* 0x000fe40007ffe0ff */
.L_x_338:
[----:B------:R-:W-:Y:S02]  /*7660*/  IMAD.MOV.U32 R0, RZ, RZ, 0x1 ;  /* 0x00000001ff007424 */ /* 0x000fe400078e00ff */
[----:B------:R-:W-:-:S03]  /*7670*/  IMAD.MOV.U32 R14, RZ, RZ, RZ ;  /* 0x000000ffff0e7224 */ /* 0x000fc600078e00ff */
[----:B------:R-:W-:Y:S02]  /*7680*/  ISETP.LE.AND P0, PT, R0, c[0x0][0x310], PT ;  /* 0x0000c40000007a0c */ /* 0x000fe40003f03270 */
[----:B------:R-:W-:-:S11]  /*7690*/  MOV R0, RZ ;  /* 0x000000ff00007202 */ /* 0x000fd60000000f00 */
[----:B0-----:R-:W-:Y:S05]  /*76a0*/  @!P0 BRA `(.L_x_293) ;  /* 0x0000213000008947 */ /* 0x001fea0003800000 */
        /* <DEDUP_REMOVED lines=10> */
.L_x_319:
        /* <DEDUP_REMOVED lines=25> */
.L_x_296:
        /* <DEDUP_REMOVED lines=23> */
.L_x_297:
[----:B------:R-:W-:Y:S05]  /*7a50*/  BSYNC B0 ;  /* 0x0000000000007941 */ /* 0x000fea0003800000 */
.L_x_295:
        /* <DEDUP_REMOVED lines=19> */
.L_x_299:
        /* <DEDUP_REMOVED lines=9> */
.L_x_300:
[----:B------:R-:W-:Y:S05]  /*7c20*/  BSYNC B0 ;  /* 0x0000000000007941 */ /* 0x000fea0003800000 */
.L_x_298:
        /* <DEDUP_REMOVED lines=21> */
.L_x_302:
        /* <DEDUP_REMOVED lines=23> */
.L_x_303:
[----:B------:R-:W-:Y:S05]  /*7ef0*/  BSYNC B0 ;  /* 0x0000000000007941 */ /* 0x000fea0003800000 */
.L_x_301:
        /* <DEDUP_REMOVED lines=19> */
.L_x_305:
        /* <DEDUP_REMOVED lines=9> */
.L_x_306:
[----:B------:R-:W-:Y:S05]  /*80c0*/  BSYNC B0 ;  /* 0x0000000000007941 */ /* 0x000fea0003800000 */
.L_x_304:
        /* <DEDUP_REMOVED lines=21> */
.L_x_308:
        /* <DEDUP_REMOVED lines=23> */
.L_x_309:
[----:B------:R-:W-:Y:S05]  /*8390*/  BSYNC B0 ;  /* 0x0000000000007941 */ /* 0x000fea0003800000 */
.L_x_307:
        /* <DEDUP_REMOVED lines=19> */
.L_x_311:
        /* <DEDUP_REMOVED lines=9> */
.L_x_312:
[----:B------:R-:W-:Y:S05]  /*8560*/  BSYNC B0 ;  /* 0x0000000000007941 */ /* 0x000fea0003800000 */
.L_x_310:
        /* <DEDUP_REMOVED lines=21> */
.L_x_314:
        /* <DEDUP_REMOVED lines=23> */
.L_x_315:
[----:B------:R-:W-:Y:S05]  /*8830*/  BSYNC B0 ;  /* 0x0000000000007941 */ /* 0x000fea0003800000 */
.L_x_313:
        /* <DEDUP_REMOVED lines=19> */
.L_x_317:
        /* <DEDUP_REMOVED lines=9> */
.L_x_318:
[----:B------:R-:W-:Y:S05]  /*8a00*/  BSYNC B0 ;  /* 0x0000000000007941 */ /* 0x000fea0003800000 */
.L_x_316:
[----:B------:R-:W-:Y:S01]  /*8a10*/  IADD3 R16, R16, 0x4, RZ ;  /* 0x0000000410107810 */ /* 0x000fe20007ffe0ff */
[----:B------:R-:W-:Y:S01]  /*8a20*/  @!P1 CALL.REL.NOINC `(.L_x_294) ;  /* 0x0000001000009944 */ /* 0x000fe20003c00000 */
[----:B------:R-:W-:Y:S05]  /*8a30*/  BRA `(.L_x_319) ;  /* 0xffffed1000007947 */ /* 0x000fea000383ffff */
.L_x_294:
        /* <DEDUP_REMOVED lines=28> */
.L_x_322:
        /* <DEDUP_REMOVED lines=23> */
.L_x_323:
[----:B------:R-:W-:Y:S05]  /*8d70*/  BSYNC B1 ;  /* 0x0000000000017941 */ /* 0x000fea0003800000 */
.L_x_321:
        /* <DEDUP_REMOVED lines=19> */
.L_x_325:
        /* <DEDUP_REMOVED lines=8> */
.L_x_326:
[----:B------:R-:W-:Y:S05]  /*8f30*/  BSYNC B1 ;  /* 0x0000000000017941 */ /* 0x000fea0003800000 */
.L_x_324:
        /* <DEDUP_REMOVED lines=23> */
.L_x_328:
        /* <DEDUP_REMOVED lines=22> */
.L_x_329:
[----:B------:R-:W-:Y:S05]  /*9210*/  BSYNC B1 ;  /* 0x0000000000017941 */ /* 0x000fea0003800000 */
.L_x_327:
        /* <DEDUP_REMOVED lines=20> */
.L_x_331:
        /* <DEDUP_REMOVED lines=8> */
.L_x_332:
[----:B------:R-:W-:Y:S05]  /*93e0*/  BSYNC B1 ;  /* 0x0000000000017941 */ /* 0x000fea0003800000 */
.L_x_330:
        /* <DEDUP_REMOVED lines=15> */
.L_x_334:
        /* <DEDUP_REMOVED lines=19> */
.L_x_335:
[----:B------:R-:W-:Y:S05]  /*9610*/  BSYNC B1 ;  /* 0x0000000000017941 */ /* 0x000fea0003800000 */
.L_x_333:
        /* <DEDUP_REMOVED lines=19> */
.L_x_336:
        /* <DEDUP_REMOVED lines=8> */
.L_x_320:
[----:B------:R-:W-:Y:S05]  /*97d0*/  BSYNC B0 ;  /* 0x0000000000007941 */ /* 0x000fea0003800000 */
.L_x_293:
[----:B------:R-:W-:Y:S01]  /*97e0*/  MOV R2, c[0x0][0x170] ;  /* 0x00005c0000027a02 */ /* 0x000fe20000000f00 */
[----:B------:R-:W-:-:S06]  /*97f0*/  IMAD.MOV.U32 R3, RZ, RZ, c[0x0][0x174] ;  /* 0x00005d00ff037624 */ /* 0x000fcc00078e00ff */
        /* <DEDUP_REMOVED lines=13> */
.L_x_337:
[----:B------:R-:W-:Y:S05]  /*98d0*/  EXIT ;  /* 0x000000000000794d */ /* 0x000fea0003800000 */
        .weak           $__internal_2_$__cuda_sm20_div_s64
        .type           $__internal_2_$__cuda_sm20_div_s64,@function
        .size           $__internal_2_$__cuda_sm20_div_s64,($__internal_3_$__cuda_sm20_rem_s64 - $__internal_2_$__cuda_sm20_div_s64)
$__internal_2_$__cuda_sm20_div_s64:
[----:B------:R-:W-:Y:S02]  /*98e0*/  IADD3 R10, P2, RZ, -R7, RZ ;  /* 0x80000007ff0a7210 */ /* 0x000fe40007f5e0ff */
[----:B------:R-:W-:Y:S02]  /*98f0*/  ISETP.GE.AND P0, PT, R6, RZ, PT ;  /* 0x000000ff0600720c */ /* 0x000fe40003f06270 */
[----:B------:R-:W-:-:S02]  /*9900*/  IADD3.X R11, RZ, ~R6, RZ, P2, !PT ;  /* 0x80000006ff0b7210 */ /* 0x000fc400017fe4ff */
[----:B------:R-:W-:Y:S02]  /*9910*/  SEL R10, R10, R7, !P0 ;  /* 0x000000070a0a7207 */ /* 0x000fe40004000000 */
[----:B------:R-:W-:Y:S02]  /*9920*/  SEL R11, R11, R6, !P0 ;  /* 0x000000060b0b7207 */ /* 0x000fe40004000000 */
[----:B------:R-:W-:Y:S02]  /*9930*/  ISETP.GE.AND P4, PT, R8, RZ, PT ;  /* 0x000000ff0800720c */ /* 0x000fe40003f86270 */
        /* <DEDUP_REMOVED lines=77> */
[----:B------:R-:W-:Y:S06]  /*9e10*/  RET.REL.NODEC R8 `(_ZN2at6native26_fft_conjugate_copy_kernelIN3c107complexIfEE16OffsetCalculatorILi1ElLb0EENS0_33HermitianSymmetryOffsetCalculatorIlEEEEvlPT_PKS9_T0_T1_) ;  /* 0xffff61e008007950 */ /* 0x000fec0003c3ffff */
        .weak           $__internal_3_$__cuda_sm20_rem_s64
        .type           $__internal_3_$__cuda_sm20_rem_s64,@function
        .size           $__internal_3_$__cuda_sm20_rem_s64,(.L_x_513 - $__internal_3_$__cuda_sm20_rem_s64)
$__internal_3_$__cuda_sm20_rem_s64:
        /* <DEDUP_REMOVED lines=77> */
[----:B------:R-:W-:Y:S06]  /*a2f0*/  RET.REL.NODEC R4 `(_ZN2at6native26_fft_conjugate_copy_kernelIN3c107complexIfEE16OffsetCalculatorILi1ElLb0EENS0_33HermitianSymmetryOffsetCalculatorIlEEEEvlPT_PKS9_T0_T1_) ;  /* 0xffff5d0004007950 */ /* 0x000fec0003c3ffff */
.L_x_339:
        /* <DEDUP_REMOVED lines=16> */
.L_x_513:


//--------------------- .text._ZN2at6native26_fft_conjugate_copy_kernelIN3c107complexIdEE16OffsetCalculatorILi1ElLb0EENS0_33HermitianSymmetryOffsetCalculatorIlEEEEvlPT_PKS9_T0_T1_ --------------------------
	.section	.text._ZN2at6native26_fft_conjugate_copy_kernelIN3c107complexIdEE16OffsetCalculatorILi1ElLb0EENS0_33HermitianSymmetryOffsetCalculatorIlEEEEvlPT_PKS9_T0_T1_,"ax",@progbits
	.sectioninfo	@"SHI_REGISTERS=32"
	.align	128
        .global         _ZN2at6native26_fft_conjugate_copy_kernelIN3c107complexIdEE16OffsetCalculatorILi1ElLb0EENS0_33HermitianSymmetryOffsetCalculatorIlEEEEvlPT_PKS9_T0_T1_
        .type           _ZN2at6native26_fft_conjugate_copy_kernelIN3c107complexIdEE16OffsetCalculatorILi1ElLb0EENS0_33HermitianSymmetryOffsetCalculatorIlEEEEvlPT_PKS9_T0_T1_,@function
        .size           _ZN2at6native26_fft_conjugate_copy_kernelIN3c107complexIdEE16OffsetCalculatorILi1ElLb0EENS0_33HermitianSymmetryOffsetCalculatorIlEEEEvlPT_PKS9_T0_T1_,(.L_x_515 - _ZN2at6native26_fft_conjugate_copy_kernelIN3c107complexIdEE16OffsetCalculatorILi1ElLb0EENS0_33HermitianSymmetryOffsetCalculatorIlEEEEvlPT_PKS9_T0_T1_)
        .other          _ZN2at6native26_fft_conjugate_copy_kernelIN3c107complexIdEE16OffsetCalculatorILi1ElLb0EENS0_33HermitianSymmetryOffsetCalculatorIlEEEEvlPT_PKS9_T0_T1_,@"STO_CUDA_ENTRY STV_DEFAULT"
_ZN2at6native26_fft_conjugate_copy_kernelIN3c107complexIdEE16OffsetCalculatorILi1ElLb0EENS0_33HermitianSymmetryOffsetCalculatorIlEEEEvlPT_PKS9_T0_T1_:
.text._ZN2at6native26_fft_conjugate_copy_kernelIN3c107complexIdEE16OffsetCalculatorILi1ElLb0EENS0_33HermitianSymmetryOffsetCalculatorIlEEEEvlPT_PKS9_T0_T1_:
        /* <DEDUP_REMOVED lines=15> */
.L_x_462:
        /* <DEDUP_REMOVED lines=9> */
[----:B------:R-:W-:Y:S05]  /*0180*/  CALL.REL.NOINC `($__internal_4_$__cuda_sm20_div_s64) ;  /* 0x000092d000007944 */ /* 0x000fea0003c00000 */
[----:B------:R-:W-:Y:S01]  /*0190*/  IADD3 R6, P0, RZ, -R16, RZ ;  /* 0x80000010ff067210 */ /* 0x000fe20007f1e0ff */
[----:B------:R-:W-:Y:S01]  /*01a0*/  IMAD.MOV.U32 R5, RZ, RZ, R2 ;  /* 0x000000ffff057224 */ /* 0x000fe200078e0002 */
[----:B------:R-:W-:Y:S01]  /*01b0*/  MOV R4, R0 ;  /* 0x0000000000047202 */ /* 0x000fe20000000f00 */
[----:B------:R-:W-:Y:S02]  /*01c0*/  IMAD.MOV.U32 R8, RZ, RZ, R16 ;  /* 0x000000ffff087224 */ /* 0x000fe400078e0010 */
[----:B------:R-:W-:Y:S02]  /*01d0*/  IMAD.X R3, RZ, RZ, ~R17, P0 ;  /* 0x000000ffff037224 */ /* 0x000fe400000e0e11 */
[----:B------:R-:W-:-:S04]  /*01e0*/  IMAD.WIDE.U32 R4, R6, c[0x0][0x180], R4 ;  /* 0x0000600006047a25 */ /* 0x000fc800078e0004 */
[----:B------:R-:W-:Y:S02]  /*01f0*/  IMAD R3, R3, c[0x0][0x180], RZ ;  /* 0x0000600003037a24 */ /* 0x000fe400078e02ff */
[----:B------:R-:W-:Y:S02]  /*0200*/  IMAD.MOV.U32 R7, RZ, RZ, R4 ;  /* 0x000000ffff077224 */ /* 0x000fe400078e0004 */
[----:B------:R-:W-:Y:S02]  /*0210*/  IMAD R3, R6, c[0x0][0x184], R3 ;  /* 0x0000610006037a24 */ /* 0x000fe400078e0203 */
[----:B------:R-:W-:-:S03]  /*0220*/  IMAD.MOV.U32 R9, RZ, RZ, R17 ;  /* 0x000000ffff097224 */ /* 0x000fc600078e0011 */
[----:B------:R-:W-:Y:S01]  /*0230*/  IADD3 R6, R5, R3, RZ ;  /* 0x0000000305067210 */ /* 0x000fe20007ffe0ff */
[----:B------:R-:W-:Y:S05]  /*0240*/  BRA `(.L_x_343) ;  /* 0x0000016000007947 */ /* 0x000fea0003800000 */
.L_x_342:
[----:B------:R-:W0:Y:S01]  /*0250*/  I2F.U32.RP R3, c[0x0][0x180] ;  /* 0x0000600000037b06 */ /* 0x000e220000209000 */
[----:B------:R-:W-:Y:S01]  /*0260*/  ISETP.NE.U32.AND P2, PT, RZ, c[0x0][0x180], PT ;  /* 0x00006000ff007a0c */ /* 0x000fe20003f45070 */
[----:B------:R-:W-:Y:S02]  /*0270*/  IMAD.MOV.U32 R6, RZ, RZ, RZ ;  /* 0x000000ffff067224 */ /* 0x000fe400078e00ff */
[----:B------:R-:W-:-:S04]  /*0280*/  IMAD.MOV.U32 R9, RZ, RZ, RZ ;  /* 0x000000ffff097224 */ /* 0x000fc800078e00ff */
[----:B0-----:R-:W0:Y:S02]  /*0290*/  MUFU.RCP R3, R3 ;  /* 0x0000000300037308 */ /* 0x001e240000001000 */
[----:B0-----:R-:W-:-:S06]  /*02a0*/  IADD3 R4, R3, 0xffffffe, RZ ;  /* 0x0ffffffe03047810 */ /* 0x001fcc0007ffe0ff */
        /* <DEDUP_REMOVED lines=16> */
.L_x_343:
[----:B------:R-:W-:Y:S05]  /*03b0*/  BSYNC B0 ;  /* 0x0000000000007941 */ /* 0x000fea0003800000 */
.L_x_341:
[----:B------:R-:W-:Y:S01]  /*03c0*/  MOV R3, c[0x0][0x178] ;  /* 0x00005e0000037a02 */ /* 0x000fe20000000f00 */
[----:B------:R-:W-:Y:S02]  /*03d0*/  IMAD R10, R6, c[0x0][0x248], RZ ;  /* 0x00009200060a7a24 */ /* 0x000fe400078e02ff */
[----:B------:R-:W-:Y:S01]  /*03e0*/  IMAD.WIDE.U32 R4, R7, c[0x0][0x248], RZ ;  /* 0x0000920007047a25 */ /* 0x000fe200078e00ff */
[----:B------:R-:W-:-:S03]  /*03f0*/  ISETP.NE.AND P0, PT, R3, 0x1, PT ;  /* 0x000000010300780c */ /* 0x000fc60003f05270 */
[----:B------:R-:W-:-:S04]  /*0400*/  IMAD R3, R7, c[0x0][0x24c], R10 ;  /* 0x0000930007037a24 */ /* 0x000fc800078e020a */
[----:B------:R-:W-:-:S06]  /*0410*/  IMAD.IADD R5, R5, 0x1, R3 ;  /* 0x0000000105057824 */ /* 0x000fcc00078e0203 */
        /* <DEDUP_REMOVED lines=10> */
[----:B------:R-:W-:Y:S05]  /*04c0*/  CALL.REL.NOINC `($__internal_4_$__cuda_sm20_div_s64) ;  /* 0x00008f9000007944 */ /* 0x000fea0003c00000 */
[----:B------:R-:W-:Y:S01]  /*04d0*/  IADD3 R10, P0, RZ, -R16, RZ ;  /* 0x80000010ff0a7210 */ /* 0x000fe20007f1e0ff */
[----:B------:R-:W-:Y:S02]  /*04e0*/  IMAD.MOV.U32 R4, RZ, RZ, R8 ;  /* 0x000000ffff047224 */ /* 0x000fe400078e0008 */
[----:B------:R-:W-:Y:S01]  /*04f0*/  IMAD.MOV.U32 R5, RZ, RZ, R9 ;  /* 0x000000ffff057224 */ /* 0x000fe200078e0009 */
[----:B------:R-:W-:Y:S01]  /*0500*/  IADD3.X R3, RZ, ~R17, RZ, P0, !PT ;  /* 0x80000011ff037210 */ /* 0x000fe200007fe4ff */
[----:B------:R-:W-:Y:S02]  /*0510*/  IMAD.MOV.U32 R8, RZ, RZ, R16 ;  /* 0x000000ffff087224 */ /* 0x000fe400078e0010 */
[----:B------:R-:W-:-:S04]  /*0520*/  IMAD.WIDE.U32 R4, R10, c[0x0][0x188], R4 ;  /* 0x000062000a047a25 */ /* 0x000fc800078e0004 */
[----:B------:R-:W-:-:S04]  /*0530*/  IMAD R3, R3, c[0x0][0x188], RZ ;  /* 0x0000620003037a24 */ /* 0x000fc800078e02ff */
[----:B------:R-:W-:Y:S01]  /*0540*/  IMAD R9, R10, c[0x0][0x18c], R3 ;  /* 0x000063000a097a24 */ /* 0x000fe200078e0203 */
[----:B------:R-:W-:-:S03]  /*0550*/  MOV R3, R4 ;  /* 0x0000000400037202 */ /* 0x000fc60000000f00 */
[----:B------:R-:W-:Y:S01]  /*0560*/  IMAD.IADD R10, R5, 0x1, R9 ;  /* 0x00000001050a7824 */ /* 0x000fe200078e0209 */
[----:B------:R-:W-:Y:S01]  /*0570*/  MOV R9, R17 ;  /* 0x0000001100097202 */ /* 0x000fe20000000f00 */
[----:B------:R-:W-:Y:S05]  /*0580*/  BRA `(.L_x_347) ;  /* 0x0000017000007947 */ /* 0x000fea0003800000 */
.L_x_346:
[----:B------:R-:W0:Y:S01]  /*0590*/  I2F.U32.RP R3, c[0x0][0x188] ;  /* 0x0000620000037b06 */ /* 0x000e220000209000 */
[----:B------:R-:W-:Y:S01]  /*05a0*/  ISETP.NE.U32.AND P2, PT, RZ, c[0x0][0x188], PT ;  /* 0x00006200ff007a0c */ /* 0x000fe20003f45070 */
[----:B------:R-:W-:-:S06]  /*05b0*/  IMAD.MOV.U32 R10, RZ, RZ, RZ ;  /* 0x000000ffff0a7224 */ /* 0x000fcc00078e00ff */
[----:B0-----:R-:W0:Y:S02]  /*05c0*/  MUFU.RCP R3, R3 ;  /* 0x0000000300037308 */ /* 0x001e240000001000 */
[----:B0-----:R-:W-:-:S06]  /*05d0*/  IADD3 R4, R3, 0xffffffe, RZ ;  /* 0x0ffffffe03047810 */ /* 0x001fcc0007ffe0ff */
        /* <DEDUP_REMOVED lines=18> */
.L_x_347:
[----:B------:R-:W-:Y:S05]  /*0700*/  BSYNC B0 ;  /* 0x0000000000007941 */ /* 0x000fea0003800000 */
.L_x_345:
[----:B------:R-:W-:Y:S02]  /*0710*/  IMAD R6, R6, c[0x0][0x248], RZ ;  /* 0x0000920006067a24 */ /* 0x000fe400078e02ff */
[----:B------:R-:W-:-:S04]  /*0720*/  IMAD.WIDE.U32 R4, R7, c[0x0][0x248], RZ ;  /* 0x0000920007047a25 */ /* 0x000fc800078e00ff */
[----:B------:R-:W-:Y:S02]  /*0730*/  IMAD R7, R7, c[0x0][0x24c], R6 ;  /* 0x0000930007077a24 */ /* 0x000fe400078e0206 */
[----:B------:R-:W-:Y:S02]  /*0740*/  IMAD.MOV.U32 R6, RZ, RZ, c[0x0][0x178] ;  /* 0x00005e00ff067624 */ /* 0x000fe400078e00ff */
[----:B------:R-:W-:Y:S01]  /*0750*/  IMAD R10, R10, c[0x0][0x250], RZ ;  /* 0x000094000a0a7a24 */ /* 0x000fe200078e02ff */
[----:B------:R-:W-:Y:S02]  /*0760*/  IADD3 R5, R5, R7, RZ ;  /* 0x0000000705057210 */ /* 0x000fe40007ffe0ff */
[----:B------:R-:W-:Y:S01]  /*0770*/  ISETP.NE.AND P0, PT, R6, 0x2, PT ;  /* 0x000000020600780c */ /* 0x000fe20003f05270 */
[C---:B------:R-:W-:Y:S02]  /*0780*/  IMAD R7, R3.reuse, c[0x0][0x254], R10 ;  /* 0x0000950003077a24 */ /* 0x040fe400078e020a */
[----:B------:R-:W-:-:S04]  /*0790*/  IMAD.WIDE.U32 R4, R3, c[0x0][0x250], R4 ;  /* 0x0000940003047a25 */ /* 0x000fc800078e0004 */
        /* <DEDUP_REMOVED lines=15> */
[----:B------:R-:W-:-:S03]  /*0890*/  IADD3.X R3, RZ, ~R17, RZ, P0, !PT ;  /* 0x80000011ff037210 */ /* 0x000fc600007fe4ff */
        /* <DEDUP_REMOVED lines=8> */
.L_x_349:
        /* <DEDUP_REMOVED lines=17> */
[----:B------:R-:W-:-:S12]  /*0a30*/  HFMA2.MMA R7, -RZ, RZ, 0, 0 ;  /* 0x00000000ff077435 */ /* 0x000fd800000001ff */
[----:B------:R-:W-:Y:S02]  /*0a40*/  @P1 IADD3 R6, R6, 0x1, RZ ;  /* 0x0000000106061810 */ /* 0x000fe40007ffe0ff */
[----:B------:R-:W-:-:S05]  /*0a50*/  @!P2 LOP3.LUT R6, RZ, c[0x0][0x190], RZ, 0x33, !PT ;  /* 0x00006400ff06aa12 */ /* 0x000fca00078e33ff */
[----:B------:R-:W-:-:S04]  /*0a60*/  IMAD.MOV R9, RZ, RZ, -R6 ;  /* 0x000000ffff097224 */ /* 0x000fc800078e0a06 */
[----:B------:R-:W-:Y:S02]  /*0a70*/  IMAD R9, R9, c[0x0][0x190], R8 ;  /* 0x0000640009097a24 */ /* 0x000fe400078e0208 */
.L_x_350:
[----:B------:R-:W-:Y:S05]  /*0a80*/  BSYNC B0 ;  /* 0x0000000000007941 */ /* 0x000fea0003800000 */
.L_x_348:
[----:B------:R-:W-:Y:S02]  /*0a90*/  IMAD R8, R3, c[0x0][0x258], RZ ;  /* 0x0000960003087a24 */ /* 0x000fe400078e02ff */
[----:B------:R-:W-:Y:S02]  /*0aa0*/  IMAD.MOV.U32 R3, RZ, RZ, c[0x0][0x178] ;  /* 0x00005e00ff037624 */ /* 0x000fe400078e00ff */
[----:B------:R-:W-:-:S03]  /*0ab0*/  IMAD.WIDE.U32 R4, R9, c[0x0][0x258], R4 ;  /* 0x0000960009047a25 */ /* 0x000fc600078e0004 */
[----:B------:R-:W-:Y:S01]  /*0ac0*/  ISETP.NE.AND P0, PT, R3, 0x3, PT ;  /* 0x000000030300780c */ /* 0x000fe20003f05270 */
[----:B------:R-:W-:-:S04]  /*0ad0*/  IMAD R9, R9, c[0x0][0x25c], R8 ;  /* 0x0000970009097a24 */ /* 0x000fc800078e0208 */
[----:B------:R-:W-:-:S08]  /*0ae0*/  IMAD.IADD R5, R5, 0x1, R9 ;  /* 0x0000000105057824 */ /* 0x000fd000078e0209 */
        /* <DEDUP_REMOVED lines=10> */
[----:B------:R-:W-:Y:S05]  /*0b90*/  CALL.REL.NOINC `($__internal_4_$__cuda_sm20_div_s64) ;  /* 0x000088c000007944 */ /* 0x000fea0003c00000 */
[----:B------:R-:W-:-:S05]  /*0ba0*/  IADD3 R9, P0, RZ, -R16, RZ ;  /* 0x80000010ff097210 */ /* 0x000fca0007f1e0ff */
[----:B------:R-:W-:Y:S02]  /*0bb0*/  IMAD.X R3, RZ, RZ, ~R17, P0 ;  /* 0x000000ffff037224 */ /* 0x000fe400000e0e11 */
[----:B------:R-:W-:-:S04]  /*0bc0*/  IMAD.WIDE.U32 R6, R9, c[0x0][0x198], R6 ;  /* 0x0000660009067a25 */ /* 0x000fc800078e0006 */
[----:B------:R-:W-:-:S04]  /*0bd0*/  IMAD R3, R3, c[0x0][0x198], RZ ;  /* 0x0000660003037a24 */ /* 0x000fc800078e02ff */
[----:B------:R-:W-:Y:S02]  /*0be0*/  IMAD R9, R9, c[0x0][0x19c], R3 ;  /* 0x0000670009097a24 */ /* 0x000fe400078e0203 */
[----:B------:R-:W-:Y:S02]  /*0bf0*/  IMAD.MOV.U32 R3, RZ, RZ, R6 ;  /* 0x000000ffff037224 */ /* 0x000fe400078e0006 */
[----:B------:R-:W-:Y:S01]  /*0c00*/  IMAD.MOV.U32 R6, RZ, RZ, R16 ;  /* 0x000000ffff067224 */ /* 0x000fe200078e0010 */
[----:B------:R-:W-:Y:S01]  /*0c10*/  IADD3 R8, R7, R9, RZ ;  /* 0x0000000907087210 */ /* 0x000fe20007ffe0ff */
[----:B------:R-:W-:Y:S01]  /*0c20*/  IMAD.MOV.U32 R7, RZ, RZ, R17 ;  /* 0x000000ffff077224 */ /* 0x000fe200078e0011 */
[----:B------:R-:W-:Y:S05]  /*0c30*/  BRA `(.L_x_353) ;  /* 0x0000016000007947 */ /* 0x000fea0003800000 */
.L_x_352:
[----:B------:R-:W0:Y:S01]  /*0c40*/  I2F.U32.RP R3, c[0x0][0x198] ;  /* 0x0000660000037b06 */ /* 0x000e220000209000 */
[----:B------:R-:W-:-:S07]  /*0c50*/  ISETP.NE.U32.AND P2, PT, RZ, c[0x0][0x198], PT ;  /* 0x00006600ff007a0c */ /* 0x000fce0003f45070 */
        /* <DEDUP_REMOVED lines=18> */
[----:B------:R-:W-:Y:S02]  /*0d80*/  IMAD R3, R3, c[0x0][0x198], R6 ;  /* 0x0000660003037a24 */ /* 0x000fe400078e0206 */
[----:B------:R-:W-:Y:S02]  /*0d90*/  IMAD.MOV.U32 R6, RZ, RZ, R9 ;  /* 0x000000ffff067224 */ /* 0x000fe400078e0009 */
.L_x_353:
[----:B------:R-:W-:Y:S05]  /*0da0*/  BSYNC B0 ;  /* 0x0000000000007941 */ /* 0x000fea0003800000 */
.L_x_351:
[----:B------:R-:W-:Y:S01]  /*0db0*/  MOV R9, c[0x0][0x178] ;  /* 0x00005e0000097a02 */ /* 0x000fe20000000f00 */
[----:B------:R-:W-:Y:S02]  /*0dc0*/  IMAD R8, R8, c[0x0][0x260], RZ ;  /* 0x0000980008087a24 */ /* 0x000fe400078e02ff */
[----:B------:R-:W-:Y:S01]  /*0dd0*/  IMAD.WIDE.U32 R4, R3, c[0x0][0x260], R4 ;  /* 0x0000980003047a25 */ /* 0x000fe200078e0004 */
        /* <DEDUP_REMOVED lines=14> */
[----:B------:R-:W-:-:S04]  /*0ec0*/  IADD3 R9, P0, RZ, -R16, RZ ;  /* 0x80000010ff097210 */ /* 0x000fc80007f1e0ff */
[----:B------:R-:W-:Y:S01]  /*0ed0*/  IADD3.X R3, RZ, ~R17, RZ, P0, !PT ;  /* 0x80000011ff037210 */ /* 0x000fe200007fe4ff */
[----:B------:R-:W-:-:S04]  /*0ee0*/  IMAD.WIDE.U32 R6, R9, c[0x0][0x1a0], R6 ;  /* 0x0000680009067a25 */ /* 0x000fc800078e0006 */
[----:B------:R-:W-:-:S04]  /*0ef0*/  IMAD R3, R3, c[0x0][0x1a0], RZ ;  /* 0x0000680003037a24 */ /* 0x000fc800078e02ff */
[----:B------:R-:W-:Y:S02]  /*0f00*/  IMAD R9, R9, c[0x0][0x1a4], R3 ;  /* 0x0000690009097a24 */ /* 0x000fe400078e0203 */
[----:B------:R-:W-:Y:S01]  /*0f10*/  IMAD.MOV.U32 R3, RZ, RZ, R6 ;  /* 0x000000ffff037224 */ /* 0x000fe200078e0006 */
[----:B------:R-:W-:Y:S01]  /*0f20*/  MOV R6, R16 ;  /* 0x0000001000067202 */ /* 0x000fe20000000f00 */
[----:B------:R-:W-:Y:S02]  /*0f30*/  IMAD.IADD R8, R7, 0x1, R9 ;  /* 0x0000000107087824 */ /* 0x000fe400078e0209 */
[----:B------:R-:W-:Y:S01]  /*0f40*/  IMAD.MOV.U32 R7, RZ, RZ, R17 ;  /* 0x000000ffff077224 */ /* 0x000fe200078e0011 */
[----:B------:R-:W-:Y:S05]  /*0f50*/  BRA `(.L_x_356) ;  /* 0x0000016000007947 */ /* 0x000fea0003800000 */
.L_x_355:
        /* <DEDUP_REMOVED lines=22> */
.L_x_356:
[----:B------:R-:W-:Y:S05]  /*10c0*/  BSYNC B0 ;  /* 0x0000000000007941 */ /* 0x000fea0003800000 */
.L_x_354:
[----:B------:R-:W-:Y:S02]  /*10d0*/  IMAD.MOV.U32 R9, RZ, RZ, c[0x0][0x178] ;  /* 0x00005e00ff097624 */ /* 0x000fe400078e00ff */
[----:B------:R-:W-:Y:S02]  /*10e0*/  IMAD R8, R8, c[0x0][0x268], RZ ;  /* 0x00009a0008087a24 */ /* 0x000fe400078e02ff */
[----:B------:R-:W-:Y:S01]  /*10f0*/  IMAD.WIDE.U32 R4, R3, c[0x0][0x268], R4 ;  /* 0x00009a0003047a25 */ /* 0x000fe200078e0004 */
[----:B------:R-:W-:-:S03]  /*1100*/  ISETP.NE.AND P0, PT, R9, 0x5, PT ;  /* 0x000000050900780c */ /* 0x000fc60003f05270 */
[----:B------:R-:W-:-:S05]  /*1110*/  IMAD R3, R3, c[0x0][0x26c], R8 ;  /* 0x00009b0003037a24 */ /* 0x000fca00078e0208 */
[----:B------:R-:W-:-:S05]  /*1120*/  IADD3 R5, R5, R3, RZ ;  /* 0x0000000305057210 */ /* 0x000fca0007ffe0ff */
        /* <DEDUP_REMOVED lines=10> */
[----:B------:R-:W-:Y:S05]  /*11d0*/  CALL.REL.NOINC `($__internal_4_$__cuda_sm20_div_s64) ;  /* 0x0000828000007944 */ /* 0x000fea0003c00000 */
[----:B------:R-:W-:-:S05]  /*11e0*/  IADD3 R9, P0, RZ, -R16, RZ ;  /* 0x80000010ff097210 */ /* 0x000fca0007f1e0ff */
[----:B------:R-:W-:Y:S02]  /*11f0*/  IMAD.X R3, RZ, RZ, ~R17, P0 ;  /* 0x000000ffff037224 */ /* 0x000fe400000e0e11 */
[----:B------:R-:W-:-:S04]  /*1200*/  IMAD.WIDE.U32 R6, R9, c[0x0][0x1a8], R6 ;  /* 0x00006a0009067a25 */ /* 0x000fc800078e0006 */
[----:B------:R-:W-:-:S04]  /*1210*/  IMAD R3, R3, c[0x0][0x1a8], RZ ;  /* 0x00006a0003037a24 */ /* 0x000fc800078e02ff */
[----:B------:R-:W-:Y:S01]  /*1220*/  IMAD R9, R9, c[0x0][0x1ac], R3 ;  /* 0x00006b0009097a24 */ /* 0x000fe200078e0203 */
[----:B------:R-:W-:Y:S01]  /*1230*/  MOV R3, R6 ;  /* 0x0000000600037202 */ /* 0x000fe20000000f00 */
[----:B------:R-:W-:Y:S02]  /*1240*/  IMAD.MOV.U32 R6, RZ, RZ, R16 ;  /* 0x000000ffff067224 */ /* 0x000fe400078e0010 */
[----:B------:R-:W-:Y:S01]  /*1250*/  IMAD.IADD R8, R7, 0x1, R9 ;  /* 0x0000000107087824 */ /* 0x000fe200078e0209 */
[----:B------:R-:W-:Y:S01]  /*1260*/  MOV R7, R17 ;  /* 0x0000001100077202 */ /* 0x000fe20000000f00 */
[----:B------:R-:W-:Y:S05]  /*1270*/  BRA `(.L_x_359) ;  /* 0x0000016000007947 */ /* 0x000fea0003800000 */
.L_x_358:
[----:B------:R-:W0:Y:S01]  /*1280*/  I2F.U32.RP R3, c[0x0][0x1a8] ;  /* 0x00006a0000037b06 */ /* 0x000e220000209000 */
[----:B------:R-:W-:-:S07]  /*1290*/  ISETP.NE.U32.AND P2, PT, RZ, c[0x0][0x1a8], PT ;  /* 0x00006a00ff007a0c */ /* 0x000fce0003f45070 */
        /* <DEDUP_REMOVED lines=19> */
[----:B------:R-:W-:Y:S02]  /*13d0*/  IMAD.MOV.U32 R6, RZ, RZ, R9 ;  /* 0x000000ffff067224 */ /* 0x000fe400078e0009 */
.L_x_359:
[----:B------:R-:W-:Y:S05]  /*13e0*/  BSYNC B0 ;  /* 0x0000000000007941 */ /* 0x000fea0003800000 */
.L_x_357:
[----:B------:R-:W-:Y:S02]  /*13f0*/  IMAD.MOV.U32 R9, RZ, RZ, c[0x0][0x178] ;  /* 0x00005e00ff097624 */ /* 0x000fe400078e00ff */
        /* <DEDUP_REMOVED lines=26> */
.L_x_361:
        /* <DEDUP_REMOVED lines=22> */
.L_x_362:
[----:B------:R-:W-:Y:S05]  /*1700*/  BSYNC B0 ;  /* 0x0000000000007941 */ /* 0x000fea0003800000 */
.L_x_360:
        /* <DEDUP_REMOVED lines=27> */
.L_x_364:
        /* <DEDUP_REMOVED lines=22> */
.L_x_365:
[----:B------:R-:W-:Y:S05]  /*1a20*/  BSYNC B0 ;  /* 0x0000000000007941 */ /* 0x000fea0003800000 */
.L_x_363:
        /* <DEDUP_REMOVED lines=27> */
.L_x_367:
        /* <DEDUP_REMOVED lines=22> */
.L_x_368:
[----:B------:R-:W-:Y:S05]  /*1d40*/  BSYNC B0 ;  /* 0x0000000000007941 */ /* 0x000fea0003800000 */
.L_x_366:
        /* <DEDUP_REMOVED lines=27> */
.L_x_370:
        /* <DEDUP_REMOVED lines=22> */
.L_x_371:
[----:B------:R-:W-:Y:S05]  /*2060*/  BSYNC B0 ;  /* 0x0000000000007941 */ /* 0x000fea0003800000 */
.L_x_369:
        /* <DEDUP_REMOVED lines=27> */
.L_x_373:
        /* <DEDUP_REMOVED lines=22> */
.L_x_374:
[----:B------:R-:W-:Y:S05]  /*2380*/  BSYNC B0 ;  /* 0x0000000000007941 */ /* 0x000fea0003800000 */
.L_x_372:
        /* <DEDUP_REMOVED lines=27> */
.L_x_376:
        /* <DEDUP_REMOVED lines=22> */
.L_x_377:
[----:B------:R-:W-:Y:S05]  /*26a0*/  BSYNC B0 ;  /* 0x0000000000007941 */ /* 0x000fea0003800000 */
.L_x_375:
        /* <DEDUP_REMOVED lines=27> */
.L_x_379:
        /* <DEDUP_REMOVED lines=22> */
.L_x_380:
[----:B------:R-:W-:Y:S05]  /*29c0*/  BSYNC B0 ;  /* 0x0000000000007941 */ /* 0x000fea0003800000 */
.L_x_378:
        /* <DEDUP_REMOVED lines=27> */
.L_x_382:
        /* <DEDUP_REMOVED lines=22> */
.L_x_383:
[----:B------:R-:W-:Y:S05]  /*2ce0*/  BSYNC B0 ;  /* 0x0000000000007941 */ /* 0x000fea0003800000 */
.L_x_381:
        /* <DEDUP_REMOVED lines=27> */
.L_x_385:
        /* <DEDUP_REMOVED lines=22> */
.L_x_386:
[----:B------:R-:W-:Y:S05]  /*3000*/  BSYNC B0 ;  /* 0x0000000000007941 */ /* 0x000fea0003800000 */
.L_x_384:
        /* <DEDUP_REMOVED lines=27> */
.L_x_388:
        /* <DEDUP_REMOVED lines=22> */
.L_x_389:
[----:B------:R-:W-:Y:S05]  /*3320*/  BSYNC B0 ;  /* 0x0000000000007941 */ /* 0x000fea0003800000 */
.L_x_387:
        /* <DEDUP_REMOVED lines=27> */
.L_x_391:
        /* <DEDUP_REMOVED lines=22> */
.L_x_392:
[----:B------:R-:W-:Y:S05]  /*3640*/  BSYNC B0 ;  /* 0x0000000000007941 */ /* 0x000fea0003800000 */
.L_x_390:
        /* <DEDUP_REMOVED lines=27> */
.L_x_394:
        /* <DEDUP_REMOVED lines=22> */
.L_x_395:
[----:B------:R-:W-:Y:S05]  /*3960*/  BSYNC B0 ;  /* 0x0000000000007941 */ /* 0x000fea0003800000 */
.L_x_393:
        /* <DEDUP_REMOVED lines=27> */
.L_x_397:
        /* <DEDUP_REMOVED lines=22> */
.L_x_398:
[----:B------:R-:W-:Y:S05]  /*3c80*/  BSYNC B0 ;  /* 0x0000000000007941 */ /* 0x000fea0003800000 */
.L_x_396:
        /* <DEDUP_REMOVED lines=27> */
.L_x_400:
        /* <DEDUP_REMOVED lines=22> */
.L_x_401:
[----:B------:R-:W-:Y:S05]  /*3fa0*/  BSYNC B0 ;  /* 0x0000000000007941 */ /* 0x000fea0003800000 */
.L_x_399:
        /* <DEDUP_REMOVED lines=27> */
.L_x_403:
        /* <DEDUP_REMOVED lines=22> */
.L_x_404:
[----:B------:R-:W-:Y:S05]  /*42c0*/  BSYNC B0 ;  /* 0x0000000000007941 */ /* 0x000fea0003800000 */
.L_x_402:
        /* <DEDUP_REMOVED lines=27> */
.L_x_406:
        /* <DEDUP_REMOVED lines=22> */
.L_x_407:
[----:B------:R-:W-:Y:S05]  /*45e0*/  BSYNC B0 ;  /* 0x0000000000007941 */ /* 0x000fea0003800000 */
.L_x_405:
        /* <DEDUP_REMOVED lines=27> */
.L_x_409:
        /* <DEDUP_REMOVED lines=22> */
.L_x_410:
[----:B------:R-:W-:Y:S05]  /*4900*/  BSYNC B0 ;  /* 0x0000000000007941 */ /* 0x000fea0003800000 */
.L_x_408:
        /* <DEDUP_REMOVED lines=21> */
[----:B------:R-:W-:-:S05]  /*4a60*/  IMAD R3, R8, c[0x0][0x23c], R3 ;  /* 0x00008f0008037a24 */ /* 0x000fca00078e0203 */
[----:B------:R-:W-:Y:S01]  /*4a70*/  IADD3 R3, R7, R3, RZ ;  /* 0x0000000307037210 */ /* 0x000fe20007ffe0ff */
[----:B------:R-:W-:Y:S05]  /*4a80*/  BRA `(.L_x_413) ;  /* 0x0000016000007947 */ /* 0x000fea0003800000 */
.L_x_412:
[----:B------:R-:W0:Y:S01]  /*4a90*/  I2F.U32.RP R3, c[0x0][0x238] ;  /* 0x00008e0000037b06 */ /* 0x000e220000209000 */
[----:B------:R-:W-:Y:S01]  /*4aa0*/  ISETP.NE.U32.AND P2, PT, RZ, c[0x0][0x238], PT ;  /* 0x00008e00ff007a0c */ /* 0x000fe20003f45070 */
[----:B------:R-:W-:-:S06]  /*4ab0*/  HFMA2.MMA R17, -RZ, RZ, 0, 0 ;  /* 0x00000000ff117435 */ /* 0x000fcc00000001ff */
        /* <DEDUP_REMOVED lines=19> */
.L_x_413:
[----:B------:R-:W-:Y:S05]  /*4bf0*/  BSYNC B0 ;  /* 0x0000000000007941 */ /* 0x000fea0003800000 */
.L_x_411:
        /* <DEDUP_REMOVED lines=16> */
[----:B------:R-:W-:Y:S05]  /*4d00*/  CALL.REL.NOINC `($__internal_5_$__cuda_sm20_rem_s64) ;  /* 0x00004c9000007944 */ /* 0x000fea0003c00000 */
[----:B------:R-:W-:Y:S01]  /*4d10*/  IMAD.MOV.U32 R6, RZ, RZ, R10 ;  /* 0x000000ffff067224 */ /* 0x000fe200078e000a */
[----:B------:R-:W-:Y:S01]  /*4d20*/  MOV R7, R15 ;  /* 0x0000000f00077202 */ /* 0x000fe20000000f00 */
[----:B------:R-:W-:Y:S05]  /*4d30*/  BRA `(.L_x_416) ;  /* 0x0000013000007947 */ /* 0x000fea0003800000 */
.L_x_415:
        /* <DEDUP_REMOVED lines=19> */
.L_x_416:
[----:B------:R-:W-:Y:S05]  /*4e70*/  BSYNC B0 ;  /* 0x0000000000007941 */ /* 0x000fea0003800000 */
.L_x_414:
[----:B------:R-:W-:Y:S02]  /*4e80*/  IMAD R3, R7, c[0x0][0x308], RZ ;  /* 0x0000c20007037a24 */ /* 0x000fe400078e02ff */
[----:B------:R-:W-:-:S04]  /*4e90*/  IMAD.WIDE.U32 R4, R6, c[0x0][0x308], R4 ;  /* 0x0000c20006047a25 */ /* 0x000fc800078e0004 */
[----:B------:R-:W-:-:S05]  /*4ea0*/  IMAD R3, R6, c[0x0][0x30c], R3 ;  /* 0x0000c30006037a24 */ /* 0x000fca00078e0203 */
[----:B------:R-:W-:Y:S02]  /*4eb0*/  IADD3 R5, R5, R3, RZ ;  /* 0x0000000305057210 */ /* 0x000fe40007ffe0ff */
.L_x_344:
[----:B------:R-:W-:Y:S01]  /*4ec0*/  IMAD.MOV.U32 R6, RZ, RZ, c[0x0][0x310] ;  /* 0x0000c400ff067624 */ /* 0x000fe200078e00ff */
[----:B------:R-:W-:Y:S01]  /*4ed0*/  HFMA2.MMA R7, -RZ, RZ, 0, 0 ;  /* 0x00000000ff077435 */ /* 0x000fe200000001ff */
[----:B------:R-:W-:-:S03]  /*4ee0*/  IMAD.MOV.U32 R8, RZ, RZ, RZ ;  /* 0x000000ffff087224 */ /* 0x000fc600078e00ff */
[----:B------:R-:W-:-:S13]  /*4ef0*/  ISETP.GE.AND P0, PT, R6, 0x1, PT ;  /* 0x000000010600780c */ /* 0x000fda0003f06270 */
[----:B------:R-:W-:Y:S05]  /*4f00*/  @!P0 BRA `(.L_x_417) ;  /* 0x0000215000008947 */ /* 0x000fea0003800000 */
[----:B------:R-:W-:Y:S01]  /*4f10*/  IMNMX R6, R6, 0x1, !PT ;  /* 0x0000000106067817 */ /* 0x000fe20007800200 */
[----:B------:R-:W-:Y:S01]  /*4f20*/  CS2R R8, SRZ ;  /* 0x0000000000087805 */ /* 0x000fe2000001ff00 */
[----:B------:R-:W-:Y:S01]  /*4f30*/  MOV R7, RZ ;  /* 0x000000ff00077202 */ /* 0x000fe20000000f00 */
[----:B------:R-:W-:Y:S01]  /*4f40*/  IMAD.MOV.U32 R10, RZ, RZ, R0 ;  /* 0x000000ffff0a7224 */ /* 0x000fe200078e0000 */
[----:B------:R-:W-:Y:S02]  /*4f50*/  IADD3 R3, R6, -0x1, RZ ;  /* 0xffffffff06037810 */ /* 0x000fe40007ffe0ff */
[----:B------:R-:W-:Y:S02]  /*4f60*/  MOV R21, R2 ;  /* 0x0000000200157202 */ /* 0x000fe40000000f00 */
[----:B------:R-:W-:-:S13]  /*4f70*/  ISETP.GE.U32.AND P0, PT, R3, 0x3, PT ;  /* 0x000000030300780c */ /* 0x000fda0003f06070 */
[----:B------:R-:W-:Y:S05]  /*4f80*/  @!P0 BRA `(.L_x_418) ;  /* 0x0000133000008947 */ /* 0x000fea0003800000 */
[C---:B------:R-:W-:Y:S01]  /*4f90*/  LOP3.LUT R11, R6.reuse, 0x3, RZ, 0xc0, !PT ;  /* 0x00000003060b7812 */ /* 0x040fe200078ec0ff */
[----:B------:R-:W-:Y:S01]  /*4fa0*/  IMAD.MOV.U32 R7, RZ, RZ, RZ ;  /* 0x000000ffff077224 */ /* 0x000fe200078e00ff */
[----:B------:R-:W-:Y:S01]  /*4fb0*/  CS2R R8, SRZ ;  /* 0x0000000000087805 */ /* 0x000fe2000001ff00 */
[----:B------:R-:W-:Y:S01]  /*4fc0*/  MOV R10, R0 ;  /* 0x00000000000a7202 */ /* 0x000fe20000000f00 */
[----:B------:R-:W-:Y:S01]  /*4fd0*/  IMAD.MOV.U32 R21, RZ, RZ, R2 ;  /* 0x000000ffff157224 */ /* 0x000fe200078e0002 */
[----:B------:R-:W-:-:S03]  /*4fe0*/  IADD3 R11, R6, -R11, RZ ;  /* 0x8000000b060b7210 */ /* 0x000fc60007ffe0ff */
.L_x_443:
        /* <DEDUP_REMOVED lines=11> */
[----:B------:R-:W-:Y:S02]  /*50a0*/  MOV R3, 0x50c0 ;  /* 0x000050c000037802 */ /* 0x000fe40000000f00 */
[----:B------:R-:W-:Y:S05]  /*50b0*/  CALL.REL.NOINC `($__internal_4_$__cuda_sm20_div_s64) ;  /* 0x000043a000007944 */ /* 0x000fea0003c00000 */
[----:B------:R-:W-:Y:S01]  /*50c0*/  IADD3 R13, P0, RZ, -R16, RZ ;  /* 0x80000010ff0d7210 */ /* 0x000fe20007f1e0ff */
[----:B------:R-:W-:Y:S01]  /*50d0*/  IMAD.MOV.U32 R20, RZ, RZ, R10 ;  /* 0x000000ffff147224 */ /* 0x000fe200078e000a */
[-C--:B------:R-:W-:Y:S01]  /*50e0*/  MOV R27, R17.reuse ;  /* 0x00000011001b7202 */ /* 0x080fe20000000f00 */
[----:B------:R-:W-:Y:S01]  /*50f0*/  IMAD.MOV.U32 R26, RZ, RZ, R16 ;  /* 0x000000ffff1a7224 */ /* 0x000fe200078e0010 */
[----:B------:R-:W-:Y:S01]  /*5100*/  IADD3.X R3, RZ, ~R17, RZ, P0, !PT ;  /* 0x80000011ff037210 */ /* 0x000fe200007fe4ff */
[----:B------:R-:W-:-:S04]  /*5110*/  IMAD.WIDE.U32 R18, R14, R13, R20 ;  /* 0x0000000d0e127225 */ /* 0x000fc800078e0014 */
[----:B------:R-:W-:-:S04]  /*5120*/  IMAD R3, R3, R14, RZ ;  /* 0x0000000e03037224 */ /* 0x000fc800078e02ff */
[----:B------:R-:W-:-:S05]  /*5130*/  IMAD R3, R15, R13, R3 ;  /* 0x0000000d0f037224 */ /* 0x000fca00078e0203 */
[----:B------:R-:W-:Y:S01]  /*5140*/  IADD3 R3, R19, R3, RZ ;  /* 0x0000000313037210 */ /* 0x000fe20007ffe0ff */
[----:B------:R-:W-:Y:S05]  /*5150*/  BRA `(.L_x_421) ;  /* 0x0000016000007947 */ /* 0x000fea0003800000 */
.L_x_420:
[----:B------:R-:W0:Y:S01]  /*5160*/  I2F.U32.RP R3, R14 ;  /* 0x0000000e00037306 */ /* 0x000e220000209000 */
[----:B------:R-:W-:Y:S01]  /*5170*/  IMAD.MOV R13, RZ, RZ, -R14 ;  /* 0x000000ffff0d7224 */ /* 0x000fe200078e0a0e */
[----:B------:R-:W-:Y:S01]  /*5180*/  ISETP.NE.U32.AND P3, PT, R14, RZ, PT ;  /* 0x000000ff0e00720c */ /* 0x000fe20003f65070 */
[----:B------:R-:W-:-:S05]  /*5190*/  IMAD.MOV.U32 R27, RZ, RZ, RZ ;  /* 0x000000ffff1b7224 */ /* 0x000fca00078e00ff */
[----:B0-----:R-:W0:Y:S02]  /*51a0*/  MUFU.RCP R3, R3 ;  /* 0x0000000300037308 */ /* 0x001e240000001000 */
[----:B0-----:R-:W-:Y:S02]  /*51b0*/  IADD3 R16, R3, 0xffffffe, RZ ;  /* 0x0ffffffe03107810 */ /* 0x001fe40007ffe0ff */
[----:B------:R-:W-:-:S04]  /*51c0*/  MOV R3, RZ ;  /* 0x000000ff00037202 */ /* 0x000fc80000000f00 */
        /* <DEDUP_REMOVED lines=15> */
.L_x_421:
[----:B------:R-:W-:Y:S05]  /*52c0*/  BSYNC B0 ;  /* 0x0000000000007941 */ /* 0x000fea0003800000 */
.L_x_419:
        /* <DEDUP_REMOVED lines=11> */
[----:B------:R-:W-:Y:S02]  /*5380*/  IMAD.X R3, R15, 0x1, ~R3, P0 ;  /* 0x000000010f037824 */ /* 0x000fe400000e0e03 */
[----:B------:R-:W-:Y:S02]  /*5390*/  IMAD.MOV.U32 R15, RZ, RZ, R8 ;  /* 0x000000ffff0f7224 */ /* 0x000fe400078e0008 */
[----:B0-----:R-:W-:Y:S02]  /*53a0*/  IMAD R3, R3, R16, RZ ;  /* 0x0000001003037224 */ /* 0x001fe400078e02ff */
[----:B------:R-:W-:-:S04]  /*53b0*/  IMAD.WIDE.U32 R14, R16, R13, R14 ;  /* 0x0000000d100e7225 */ /* 0x000fc800078e000e */
[----:B------:R-:W-:Y:S01]  /*53c0*/  IMAD R3, R17, R13, R3 ;  /* 0x0000000d11037224 */ /* 0x000fe200078e0203 */
[----:B------:R-:W-:-:S03]  /*53d0*/  MOV R7, R14 ;  /* 0x0000000e00077202 */ /* 0x000fc60000000f00 */
[----:B------:R-:W-:Y:S01]  /*53e0*/  IMAD.IADD R8, R15, 0x1, R3 ;  /* 0x000000010f087824 */ /* 0x000fe200078e0203 */
[----:B------:R-:W-:Y:S05]  /*53f0*/  BRA `(.L_x_424) ;  /* 0x0000008000007947 */ /* 0x000fea0003800000 */
.L_x_423:
        /* <DEDUP_REMOVED lines=8> */
.L_x_424:
[----:B------:R-:W-:Y:S05]  /*5480*/  BSYNC B0 ;  /* 0x0000000000007941 */ /* 0x000fea0003800000 */
.L_x_422:
        /* <DEDUP_REMOVED lines=10> */
[----:B------:R-:W-:Y:S05]  /*5530*/  CALL.REL.NOINC `($__internal_4_$__cuda_sm20_div_s64) ;  /* 0x00003f2000007944 */ /* 0x000fea0003c00000 */
[-C--:B------:R-:W-:Y:S01]  /*5540*/  IADD3 R13, P0, RZ, -R16.reuse, RZ ;  /* 0x80000010ff0d7210 */ /* 0x080fe20007f1e0ff */
[----:B------:R-:W-:Y:S01]  /*5550*/  IMAD.MOV.U32 R18, RZ, RZ, R26 ;  /* 0x000000ffff127224 */ /* 0x000fe200078e001a */
[----:B------:R-:W-:Y:S01]  /*5560*/  MOV R19, R27 ;  /* 0x0000001b00137202 */ /* 0x000fe20000000f00 */
[----:B------:R-:W-:Y:S01]  /*5570*/  IMAD.MOV.U32 R27, RZ, RZ, R17 ;  /* 0x000000ffff1b7224 */ /* 0x000fe200078e0011 */
[----:B------:R-:W-:Y:S02]  /*5580*/  IADD3.X R3, RZ, ~R17, RZ, P0, !PT ;  /* 0x80000011ff037210 */ /* 0x000fe400007fe4ff */
[----:B------:R-:W-:Y:S01]  /*5590*/  MOV R26, R16 ;  /* 0x00000010001a7202 */ /* 0x000fe20000000f00 */
[----:B------:R-:W-:-:S04]  /*55a0*/  IMAD.WIDE.U32 R18, R14, R13, R18 ;  /* 0x0000000d0e127225 */ /* 0x000fc800078e0012 */
[----:B------:R-:W-:-:S04]  /*55b0*/  IMAD R3, R3, R14, RZ ;  /* 0x0000000e03037224 */ /* 0x000fc800078e02ff */
[----:B------:R-:W-:-:S04]  /*55c0*/  IMAD R3, R15, R13, R3 ;  /* 0x0000000d0f037224 */ /* 0x000fc800078e0203 */
[----:B------:R-:W-:Y:S01]  /*55d0*/  IMAD.IADD R3, R19, 0x1, R3 ;  /* 0x0000000113037824 */ /* 0x000fe200078e0203 */
[----:B------:R-:W-:Y:S05]  /*55e0*/  BRA `(.L_x_427) ;  /* 0x0000017000007947 */ /* 0x000fea0003800000 */
.L_x_426:
[----:B------:R-:W0:Y:S01]  /*55f0*/  I2F.U32.RP R3, R14 ;  /* 0x0000000e00037306 */ /* 0x000e220000209000 */
[----:B------:R-:W-:Y:S01]  /*5600*/  IADD3 R13, RZ, -R14, RZ ;  /* 0x8000000eff0d7210 */ /* 0x000fe20007ffe0ff */
[----:B------:R-:W-:Y:S01]  /*5610*/  IMAD.MOV.U32 R27, RZ, RZ, RZ ;  /* 0x000000ffff1b7224 */ /* 0x000fe200078e00ff */
        /* <DEDUP_REMOVED lines=20> */
.L_x_427:
[----:B------:R-:W-:Y:S05]  /*5760*/  BSYNC B0 ;  /* 0x0000000000007941 */ /* 0x000fea0003800000 */
.L_x_425:
        /* <DEDUP_REMOVED lines=12> */
[----:B------:R-:W-:Y:S02]  /*5830*/  IMAD.X R3, R17, 0x1, ~R3, P0 ;  /* 0x0000000111037824 */ /* 0x000fe400000e0e03 */
[----:B------:R-:W-:Y:S02]  /*5840*/  IMAD.MOV.U32 R17, RZ, RZ, R8 ;  /* 0x000000ffff117224 */ /* 0x000fe400078e0008 */
[----:B-1----:R-:W-:Y:S02]  /*5850*/  IMAD R3, R3, R14, RZ ;  /* 0x0000000e03037224 */ /* 0x002fe400078e02ff */
[----:B------:R-:W-:-:S04]  /*5860*/  IMAD.WIDE.U32 R16, R14, R13, R16 ;  /* 0x0000000d0e107225 */ /* 0x000fc800078e0010 */
[----:B------:R-:W-:Y:S01]  /*5870*/  IMAD R3, R15, R13, R3 ;  /* 0x0000000d0f037224 */ /* 0x000fe200078e0203 */
[----:B------:R-:W-:-:S03]  /*5880*/  MOV R7, R16 ;  /* 0x0000001000077202 */ /* 0x000fc60000000f00 */
[----:B------:R-:W-:Y:S01]  /*5890*/  IMAD.IADD R8, R17, 0x1, R3 ;  /* 0x0000000111087824 */ /* 0x000fe200078e0203 */
[----:B------:R-:W-:Y:S05]  /*58a0*/  BRA `(.L_x_430) ;  /* 0x0000008000007947 */ /* 0x000fea0003800000 */
.L_x_429:
        /* <DEDUP_REMOVED lines=8> */
.L_x_430:
[----:B------:R-:W-:Y:S05]  /*5930*/  BSYNC B0 ;  /* 0x0000000000007941 */ /* 0x000fea0003800000 */
.L_x_428:
        /* <DEDUP_REMOVED lines=22> */
.L_x_432:
        /* <DEDUP_REMOVED lines=23> */
.L_x_433:
[----:B------:R-:W-:Y:S05]  /*5c10*/  BSYNC B0 ;  /* 0x0000000000007941 */ /* 0x000fea0003800000 */
.L_x_431:
        /* <DEDUP_REMOVED lines=20> */
.L_x_435:
        /* <DEDUP_REMOVED lines=8> */
.L_x_436:
[----:B------:R-:W-:Y:S05]  /*5de0*/  BSYNC B0 ;  /* 0x0000000000007941 */ /* 0x000fea0003800000 */
.L_x_434:
        /* <DEDUP_REMOVED lines=11> */
[----:B------:R-:W-:Y:S01]  /*5ea0*/  IADD3 R13, P0, RZ, -R16, RZ ;  /* 0x80000010ff0d7210 */ /* 0x000fe20007f1e0ff */
[----:B------:R-:W-:Y:S01]  /*5eb0*/  IMAD.MOV.U32 R18, RZ, RZ, R26 ;  /* 0x000000ffff127224 */ /* 0x000fe200078e001a */
[----:B------:R-:W-:Y:S01]  /*5ec0*/  MOV R19, R27 ;  /* 0x0000001b00137202 */ /* 0x000fe20000000f00 */
[----:B------:R-:W-:Y:S01]  /*5ed0*/  IMAD.MOV.U32 R10, RZ, RZ, R16 ;  /* 0x000000ffff0a7224 */ /* 0x000fe200078e0010 */
[----:B------:R-:W-:Y:S01]  /*5ee0*/  IADD3.X R3, RZ, ~R17, RZ, P0, !PT ;  /* 0x80000011ff037210 */ /* 0x000fe200007fe4ff */
[----:B------:R-:W-:Y:S02]  /*5ef0*/  IMAD.MOV.U32 R21, RZ, RZ, R17 ;  /* 0x000000ffff157224 */ /* 0x000fe400078e0011 */
[----:B------:R-:W-:-:S04]  /*5f00*/  IMAD.WIDE.U32 R18, R14, R13, R18 ;  /* 0x0000000d0e127225 */ /* 0x000fc800078e0012 */
[----:B------:R-:W-:-:S04]  /*5f10*/  IMAD R3, R3, R14, RZ ;  /* 0x0000000e03037224 */ /* 0x000fc800078e02ff */
[----:B------:R-:W-:-:S05]  /*5f20*/  IMAD R3, R15, R13, R3 ;  /* 0x0000000d0f037224 */ /* 0x000fca00078e0203 */
[----:B------:R-:W-:Y:S01]  /*5f30*/  IADD3 R3, R19, R3, RZ ;  /* 0x0000000313037210 */ /* 0x000fe20007ffe0ff */
[----:B------:R-:W-:Y:S05]  /*5f40*/  BRA `(.L_x_439) ;  /* 0x0000016000007947 */ /* 0x000fea0003800000 */
.L_x_438:
[----:B------:R-:W0:Y:S01]  /*5f50*/  I2F.U32.RP R3, R14 ;  /* 0x0000000e00037306 */ /* 0x000e220000209000 */
[----:B------:R-:W-:Y:S01]  /*5f60*/  IADD3 R13, RZ, -R14, RZ ;  /* 0x8000000eff0d7210 */ /* 0x000fe20007ffe0ff */
[----:B------:R-:W-:Y:S01]  /*5f70*/  IMAD.MOV.U32 R21, RZ, RZ, RZ ;  /* 0x000000ffff157224 */ /* 0x000fe200078e00ff */
[----:B------:R-:W-:-:S05]  /*5f80*/  ISETP.NE.U32.AND P3, PT, R14, RZ, PT ;  /* 0x000000ff0e00720c */ /* 0x000fca0003f65070 */
[----:B0-----:R-:W0:Y:S02]  /*5f90*/  MUFU.RCP R3, R3 ;  /* 0x0000000300037308 */ /* 0x001e240000001000 */
[----:B0-----:R-:W-:Y:S01]  /*5fa0*/  IADD3 R16, R3, 0xffffffe, RZ ;  /* 0x0ffffffe03107810 */ /* 0x001fe20007ffe0ff */
[----:B------:R-:W-:-:S05]  /*5fb0*/  HFMA2.MMA R3, -RZ, RZ, 0, 0 ;  /* 0x00000000ff037435 */ /* 0x000fca00000001ff */
        /* <DEDUP_REMOVED lines=14> */
[----:B------:R-:W-:Y:S02]  /*60a0*/  IMAD R18, R14, R13, R26 ;  /* 0x0000000d0e127224 */ /* 0x000fe400078e021a */
.L_x_439:
[----:B------:R-:W-:Y:S05]  /*60b0*/  BSYNC B0 ;  /* 0x0000000000007941 */ /* 0x000fea0003800000 */
.L_x_437:
        /* <DEDUP_REMOVED lines=12> */
[----:B------:R-:W-:Y:S02]  /*6180*/  IADD3.X R3, ~R3, R15, RZ, P0, !PT ;  /* 0x0000000f03037210 */ /* 0x000fe400007fe5ff */
[----:B------:R-:W-:-:S03]  /*6190*/  MOV R15, R8 ;  /* 0x00000008000f7202 */ /* 0x000fc60000000f00 */
[----:B-1----:R-:W-:Y:S02]  /*61a0*/  IMAD R3, R3, R16, RZ ;  /* 0x0000001003037224 */ /* 0x002fe400078e02ff */
[----:B------:R-:W-:-:S04]  /*61b0*/  IMAD.WIDE.U32 R14, R16, R13, R14 ;  /* 0x0000000d100e7225 */ /* 0x000fc800078e000e */
[----:B------:R-:W-:Y:S02]  /*61c0*/  IMAD R3, R17, R13, R3 ;  /* 0x0000000d11037224 */ /* 0x000fe400078e0203 */
[----:B------:R-:W-:-:S03]  /*61d0*/  IMAD.MOV.U32 R7, RZ, RZ, R14 ;  /* 0x000000ffff077224 */ /* 0x000fc600078e000e */
[----:B------:R-:W-:Y:S01]  /*61e0*/  IADD3 R8, R15, R3, RZ ;  /* 0x000000030f087210 */ /* 0x000fe20007ffe0ff */
[----:B------:R-:W-:Y:S05]  /*61f0*/  BRA `(.L_x_442) ;  /* 0x0000008000007947 */ /* 0x000fea0003800000 */
.L_x_441:
        /* <DEDUP_REMOVED lines=8> */
.L_x_442:
[----:B------:R-:W-:Y:S05]  /*6280*/  BSYNC B0 ;  /* 0x0000000000007941 */ /* 0x000fea0003800000 */
.L_x_440:
[----:B------:R-:W-:Y:S01]  /*6290*/  IADD3 R9, R9, 0x4, RZ ;  /* 0x0000000409097810 */ /* 0x000fe20007ffe0ff */
[----:B------:R-:W-:Y:S01]  /*62a0*/  @!P1 CALL.REL.NOINC `(.L_x_418) ;  /* 0x0000001000009944 */ /* 0x000fe20003c00000 */
[----:B------:R-:W-:Y:S05]  /*62b0*/  BRA `(.L_x_443) ;  /* 0xffffed3000007947 */ /* 0x000fea000383ffff */
.L_x_418:
[----:B------:R-:W-:Y:S01]  /*62c0*/  LOP3.LUT P0, RZ, R6, 0x3, RZ, 0xc0, !PT ;  /* 0x0000000306ff7812 */ /* 0x000fe2000780c0ff */
[----:B------:R-:W-:-:S12]  /*62d0*/  BSSY B0, `(.L_x_417) ;  /* 0x00000d8000007945 */ /* 0x000fd80003800000 */
[----:B------:R-:W-:Y:S05]  /*62e0*/  @!P0 BRA `(.L_x_444) ;  /* 0x00000d6000008947 */ /* 0x000fea0003800000 */
[----:B------:R-:W-:Y:S01]  /*62f0*/  IMAD.MOV.U32 R6, RZ, RZ, 0x8 ;  /* 0x00000008ff067424 */ /* 0x000fe200078e00ff */
[----:B------:R-:W-:Y:S03]  /*6300*/  BSSY B1, `(.L_x_445) ;  /* 0x000002b000017945 */ /* 0x000fe60003800000 */
[----:B------:R-:W-:-:S04]  /*6310*/  IMAD R6, R9, R6, c[0x2][0x0] ;  /* 0x0080000009067624 */ /* 0x000fc800078e0206 */
        /* <DEDUP_REMOVED lines=12> */
[----:B------:R-:W-:Y:S01]  /*63e0*/  IADD3.X R3, RZ, ~R17, RZ, P0, !PT ;  /* 0x80000011ff037210 */ /* 0x000fe200007fe4ff */
[----:B------:R-:W-:-:S04]  /*63f0*/  IMAD.WIDE.U32 R10, R14, R13, R10 ;  /* 0x0000000d0e0a7225 */ /* 0x000fc800078e000a */
[----:B------:R-:W-:-:S04]  /*6400*/  IMAD R3, R3, R14, RZ ;  /* 0x0000000e03037224 */ /* 0x000fc800078e02ff */
[----:B------:R-:W-:Y:S01]  /*6410*/  IMAD R3, R15, R13, R3 ;  /* 0x0000000d0f037224 */ /* 0x000fe200078e0203 */
[----:B------:R-:W-:-:S03]  /*6420*/  MOV R13, R10 ;  /* 0x0000000a000d7202 */ /* 0x000fc60000000f00 */
[----:B------:R-:W-:Y:S01]  /*6430*/  IMAD.IADD R3, R11, 0x1, R3 ;  /* 0x000000010b037824 */ /* 0x000fe200078e0203 */
[----:B------:R-:W-:Y:S05]  /*6440*/  BRA `(.L_x_447) ;  /* 0x0000016000007947 */ /* 0x000fea0003800000 */
.L_x_446:
[----:B------:R-:W0:Y:S01]  /*6450*/  I2F.U32.RP R3, R14 ;  /* 0x0000000e00037306 */ /* 0x000e220000209000 */
[----:B------:R-:W-:Y:S01]  /*6460*/  IADD3 R11, RZ, -R14, RZ ;  /* 0x8000000eff0b7210 */ /* 0x000fe20007ffe0ff */
[----:B------:R-:W-:Y:S01]  /*6470*/  HFMA2.MMA R27, -RZ, RZ, 0, 0 ;  /* 0x00000000ff1b7435 */ /* 0x000fe200000001ff */
        /* <DEDUP_REMOVED lines=19> */
.L_x_447:
[----:B------:R-:W-:Y:S05]  /*65b0*/  BSYNC B1 ;  /* 0x0000000000017941 */ /* 0x000fea0003800000 */
.L_x_445:
        /* <DEDUP_REMOVED lines=11> */
[----:B------:R-:W-:Y:S02]  /*6670*/  IADD3.X R3, R15, ~R3, RZ, P0, !PT ;  /* 0x800000030f037210 */ /* 0x000fe400007fe4ff */
[----:B------:R-:W-:-:S03]  /*6680*/  MOV R15, R8 ;  /* 0x00000008000f7202 */ /* 0x000fc60000000f00 */
[----:B0-----:R-:W-:Y:S02]  /*6690*/  IMAD R3, R3, R10, RZ ;  /* 0x0000000a03037224 */ /* 0x001fe400078e02ff */
[----:B------:R-:W-:-:S04]  /*66a0*/  IMAD.WIDE.U32 R14, R10, R13, R14 ;  /* 0x0000000d0a0e7225 */ /* 0x000fc800078e000e */
[----:B------:R-:W-:Y:S02]  /*66b0*/  IMAD R3, R11, R13, R3 ;  /* 0x0000000d0b037224 */ /* 0x000fe400078e0203 */
[----:B------:R-:W-:-:S03]  /*66c0*/  IMAD.MOV.U32 R7, RZ, RZ, R14 ;  /* 0x000000ffff077224 */ /* 0x000fc600078e000e */
[----:B------:R-:W-:Y:S01]  /*66d0*/  IADD3 R8, R15, R3, RZ ;  /* 0x000000030f087210 */ /* 0x000fe20007ffe0ff */
[----:B------:R-:W-:Y:S05]  /*66e0*/  BRA `(.L_x_450) ;  /* 0x0000008000007947 */ /* 0x000fea0003800000 */
.L_x_449:
        /* <DEDUP_REMOVED lines=8> */
.L_x_450:
[----:B------:R-:W-:Y:S05]  /*6770*/  BSYNC B1 ;  /* 0x0000000000017941 */ /* 0x000fea0003800000 */
.L_x_448:
        /* <DEDUP_REMOVED lines=14> */
[----:B------:R-:W-:Y:S05]  /*6860*/  CALL.REL.NOINC `($__internal_4_$__cuda_sm20_div_s64) ;  /* 0x00002bf000007944 */ /* 0x000fea0003c00000 */
[----:B------:R-:W-:Y:S01]  /*6870*/  IADD3 R13, P0, RZ, -R16, RZ ;  /* 0x80000010ff0d7210 */ /* 0x000fe20007f1e0ff */
[----:B------:R-:W-:Y:S01]  /*6880*/  IMAD.MOV.U32 R11, RZ, RZ, R27 ;  /* 0x000000ffff0b7224 */ /* 0x000fe200078e001b */
[----:B------:R-:W-:-:S03]  /*6890*/  MOV R10, R26 ;  /* 0x0000001a000a7202 */ /* 0x000fc60000000f00 */
[----:B------:R-:W-:Y:S02]  /*68a0*/  IMAD.X R3, RZ, RZ, ~R17, P0 ;  /* 0x000000ffff037224 */ /* 0x000fe400000e0e11 */
[----:B------:R-:W-:-:S04]  /*68b0*/  IMAD.WIDE.U32 R10, R14, R13, R10 ;  /* 0x0000000d0e0a7225 */ /* 0x000fc800078e000a */
[----:B------:R-:W-:Y:S01]  /*68c0*/  IMAD R3, R3, R14, RZ ;  /* 0x0000000e03037224 */ /* 0x000fe200078e02ff */
[----:B------:R-:W-:-:S03]  /*68d0*/  MOV R27, R10 ;  /* 0x0000000a001b7202 */ /* 0x000fc60000000f00 */
[----:B------:R-:W-:-:S04]  /*68e0*/  IMAD R3, R15, R13, R3 ;  /* 0x0000000d0f037224 */ /* 0x000fc800078e0203 */
[----:B------:R-:W-:Y:S01]  /*68f0*/  IMAD.IADD R3, R11, 0x1, R3 ;  /* 0x000000010b037824 */ /* 0x000fe200078e0203 */
[----:B------:R-:W-:Y:S05]  /*6900*/  BRA `(.L_x_453) ;  /* 0x0000016000007947 */ /* 0x000fea0003800000 */
.L_x_452:
        /* <DEDUP_REMOVED lines=22> */
.L_x_453:
[----:B------:R-:W-:Y:S05]  /*6a70*/  BSYNC B1 ;  /* 0x0000000000017941 */ /* 0x000fea0003800000 */
.L_x_451:
[----:B------:R-:W-:Y:S01]  /*6a80*/  IMAD.MOV.U32 R12, RZ, RZ, 0x1 ;  /* 0x00000001ff0c7424 */ /* 0x000fe200078e00ff */
[----:B------:R-:W-:Y:S01]  /*6a90*/  IADD3 R11, R9, 0x1, RZ ;  /* 0x00000001090b7810 */ /* 0x000fe20007ffe0ff */
[----:B------:R-:W-:Y:S03]  /*6aa0*/  BSSY B1, `(.L_x_454) ;  /* 0x000001a000017945 */ /* 0x000fe60003800000 */
        /* <DEDUP_REMOVED lines=17> */
.L_x_455:
        /* <DEDUP_REMOVED lines=8> */
.L_x_456:
[----:B------:R-:W-:Y:S05]  /*6c40*/  BSYNC B1 ;  /* 0x0000000000017941 */ /* 0x000fea0003800000 */
.L_x_454:
        /* <DEDUP_REMOVED lines=14> */
[----:B------:R-:W-:Y:S05]  /*6d30*/  CALL.REL.NOINC `($__internal_5_$__cuda_sm20_rem_s64) ;  /* 0x00002c6000007944 */ /* 0x000fea0003c00000 */
[----:B------:R-:W-:Y:S01]  /*6d40*/  IMAD.MOV.U32 R11, RZ, RZ, R15 ;  /* 0x000000ffff0b7224 */ /* 0x000fe200078e000f */
[----:B------:R-:W-:Y:S05]  /*6d50*/  BRA `(.L_x_459) ;  /* 0x0000013000007947 */ /* 0x000fea0003800000 */
.L_x_458:
[----:B------:R-:W0:Y:S01]  /*6d60*/  I2F.U32.RP R3, R22 ;  /* 0x0000001600037306 */ /* 0x000e220000209000 */
[----:B------:R-:W-:Y:S02]  /*6d70*/  IADD3 R13, RZ, -R22, RZ ;  /* 0x80000016ff0d7210 */ /* 0x000fe40007ffe0ff */
        /* <DEDUP_REMOVED lines=9> */
[----:B------:R-:W-:Y:S01]  /*6e10*/  IMAD R17, R22, R11, R16 ;  /* 0x0000000b16117224 */ /* 0x000fe200078e0210 */
[----:B------:R-:W-:-:S04]  /*6e20*/  HFMA2.MMA R11, -RZ, RZ, 0, 0 ;  /* 0x00000000ff0b7435 */ /* 0x000fc800000001ff */
[----:B------:R-:W-:-:S13]  /*6e30*/  ISETP.GE.U32.AND P0, PT, R17, R22, PT ;  /* 0x000000161100720c */ /* 0x000fda0003f06070 */
[----:B------:R-:W-:-:S05]  /*6e40*/  @P0 IMAD.IADD R17, R17, 0x1, -R22 ;  /* 0x0000000111110824 */ /* 0x000fca00078e0a16 */
[----:B------:R-:W-:-:S13]  /*6e50*/  ISETP.GE.U32.AND P0, PT, R17, R22, PT ;  /* 0x000000161100720c */ /* 0x000fda0003f06070 */
[----:B------:R-:W-:Y:S02]  /*6e60*/  @P0 IADD3 R17, -R22, R17, RZ ;  /* 0x0000001116110210 */ /* 0x000fe40007ffe1ff */
[----:B------:R-:W-:-:S05]  /*6e70*/  @!P1 LOP3.LUT R17, RZ, R22, RZ, 0x33, !PT ;  /* 0x00000016ff119212 */ /* 0x000fca00078e33ff */
[----:B------:R-:W-:Y:S02]  /*6e80*/  IMAD.MOV.U32 R10, RZ, RZ, R17 ;  /* 0x000000ffff0a7224 */ /* 0x000fe400078e0011 */
.L_x_459:
[----:B------:R-:W-:Y:S05]  /*6e90*/  BSYNC B1 ;  /* 0x0000000000017941 */ /* 0x000fea0003800000 */
.L_x_457:
[----:B------:R-:W-:Y:S01]  /*6ea0*/  IMAD.MOV.U32 R12, RZ, RZ, 0x1 ;  /* 0x00000001ff0c7424 */ /* 0x000fe200078e00ff */
[----:B------:R-:W-:-:S04]  /*6eb0*/  IADD3 R9, R9, 0x2, RZ ;  /* 0x0000000209097810 */ /* 0x000fc80007ffe0ff */
        /* <DEDUP_REMOVED lines=8> */
[----:B------:R-:W-:Y:S01]  /*6f40*/  IMAD.MOV.U32 R9, RZ, RZ, R8 ;  /* 0x000000ffff097224 */ /* 0x000fe200078e0008 */
[----:B------:R-:W-:Y:S02]  /*6f50*/  MOV R8, R7 ;  /* 0x0000000700087202 */ /* 0x000fe40000000f00 */
[----:B------:R-:W-:-:S05]  /*6f60*/  IADD3.X R11, R23, ~R11, RZ, P0, !PT ;  /* 0x8000000b170b7210 */ /* 0x000fca00007fe4ff */
[----:B0-----:R-:W-:Y:S02]  /*6f70*/  IMAD R11, R11, R12, RZ ;  /* 0x0000000c0b0b7224 */ /* 0x001fe400078e02ff */
[----:B------:R-:W-:-:S04]  /*6f80*/  IMAD.WIDE.U32 R8, R12, R3, R8 ;  /* 0x000000030c087225 */ /* 0x000fc800078e0008 */
[----:B------:R-:W-:Y:S02]  /*6f90*/  IMAD R11, R13, R3, R11 ;  /* 0x000000030d0b7224 */ /* 0x000fe400078e020b */
[----:B------:R-:W-:-:S03]  /*6fa0*/  IMAD.MOV.U32 R7, RZ, RZ, R8 ;  /* 0x000000ffff077224 */ /* 0x000fc600078e0008 */
[----:B------:R-:W-:Y:S01]  /*6fb0*/  IADD3 R8, R9, R11, RZ ;  /* 0x0000000b09087210 */ /* 0x000fe20007ffe0ff */
[----:B------:R-:W-:Y:S05]  /*6fc0*/  BRA `(.L_x_444) ;  /* 0x0000008000007947 */ /* 0x000fea0003800000 */
.L_x_460:
[----:B------:R-:W0:Y:S01]  /*6fd0*/  LDC.64 R12, c[0x0][R6+0x240] ;  /* 0x00009000060c7b82 */ /* 0x000e220000000a00 */
[----:B------:R-:W-:Y:S01]  /*6fe0*/  IMAD.MOV.U32 R9, RZ, RZ, R8 ;  /* 0x000000ffff097224 */ /* 0x000fe200078e0008 */
[----:B------:R-:W-:Y:S01]  /*6ff0*/  MOV R8, R7 ;  /* 0x0000000700087202 */ /* 0x000fe20000000f00 */
[----:B0-----:R-:W-:-:S04]  /*7000*/  IMAD R3, R13, R10, RZ ;  /* 0x0000000a0d037224 */ /* 0x001fc800078e02ff */
[----:B------:R-:W-:-:S04]  /*7010*/  IMAD.WIDE.U32 R8, R12, R10, R8 ;  /* 0x0000000a0c087225 */ /* 0x000fc800078e0008 */
[----:B------:R-:W-:Y:S02]  /*7020*/  IMAD R3, R12, R11, R3 ;  /* 0x0000000b0c037224 */ /* 0x000fe400078e0203 */
[----:B------:R-:W-:-:S03]  /*7030*/  IMAD.MOV.U32 R7, RZ, RZ, R8 ;  /* 0x000000ffff077224 */ /* 0x000fc600078e0008 */
[----:B------:R-:W-:Y:S02]  /*7040*/  IADD3 R8, R9, R3, RZ ;  /* 0x0000000309087210 */ /* 0x000fe40007ffe0ff */
.L_x_444:
[----:B------:R-:W-:Y:S05]  /*7050*/  BSYNC B0 ;  /* 0x0000000000007941 */ /* 0x000fea0003800000 */
.L_x_417:
[----:B------:R-:W-:-:S04]  /*7060*/  LEA R10, P0, R4, c[0x0][0x170], 0x4 ;  /* 0x00005c00040a7a11 */ /* 0x000fc800078020ff */
[----:B------:R-:W-:-:S05]  /*7070*/  LEA.HI.X R11, R4, c[0x0][0x174], R5, 0x4, P0 ;  /* 0x00005d00040b7a11 */ /* 0x000fca00000f2405 */
[----:B------:R-:W2:Y:S01]  /*7080*/  LDG.E.128 R12, [R10.64] ;  /* 0x000000040a0c7981 */ /* 0x000ea2000c1e1d00 */
[----:B------:R-:W-:Y:S01]  /*7090*/  IMAD.MOV.U32 R3, RZ, RZ, c[0x0][0x0] ;  /* 0x00000000ff037624 */ /* 0x000fe200078e00ff */
[----:B------:R-:W-:-:S03]  /*70a0*/  LEA R4, P0, R7, c[0x0][0x168], 0x4 ;  /* 0x00005a0007047a11 */ /* 0x000fc600078020ff */
[----:B------:R-:W-:Y:S01]  /*70b0*/  IMAD R3, R3, c[0x0][0xc], RZ ;  /* 0x0000030003037a24 */ /* 0x000fe200078e02ff */
[----:B------:R-:W-:-:S04]  /*70c0*/  LEA.HI.X R5, R7, c[0x0][0x16c], R8, 0x4, P0 ;  /* 0x00005b0007057a11 */ /* 0x000fc800000f2408 */
[----:B------:R-:W-:-:S04]  /*70d0*/  IADD3 R0, P0, R3, R0, RZ ;  /* 0x0000000003007210 */ /* 0x000fc80007f1e0ff */
[----:B------:R-:W-:Y:S02]  /*70e0*/  IADD3.X R2, RZ, R2, RZ, P0, !PT ;  /* 0x00000002ff027210 */ /* 0x000fe400007fe4ff */
[----:B------:R-:W-:-:S04]  /*70f0*/  ISETP.GE.U32.AND P0, PT, R0, c[0x0][0x160], PT ;  /* 0x0000580000007a0c */ /* 0x000fc80003f06070 */
[----:B------:R-:W-:Y:S01]  /*7100*/  ISETP.GE.AND.EX P0, PT, R2, c[0x0][0x164], PT, P0 ;  /* 0x0000590002007a0c */ /* 0x000fe20003f06300 */
[----:B--2---:R-:W0:-:S07]  /*7110*/  DADD R14, -RZ, -R14 ;  /* 0x00000000ff0e7229 */ /* 0x004e0e000000090e */
[----:B0-----:R0:W-:Y:S05]  /*7120*/  STG.E.128 [R4.64], R12 ;  /* 0x0000000c04007986 */ /* 0x0011ea000c101d04 */
[----:B------:R-:W-:Y:S01]  /*7130*/  @P0 CALL.REL.NOINC `(.L_x_461) ;  /* 0x0000001000000944 */ /* 0x000fe20003c00000 */
[----:B------:R-:W-:Y:S05]  /*7140*/  BRA `(.L_x_462) ;  /* 0xffff8fa000007947 */ /* 0x000fea000383ffff */
.L_x_461:
[----:B------:R-:W-:Y:S05]  /*7150*/  EXIT ;  /* 0x000000000000794d */ /* 0x000fea0003800000 */
.L_x_340:
[----:B------:R-:W-:-:S05]  /*7160*/  IMAD.MOV.U32 R4, RZ, RZ, 0x1 ;  /* 0x00000001ff047424 */ /* 0x000fca00078e00ff */
[----:B------:R-:W-:-:S04]  /*7170*/  IMNMX R4, R4, c[0x0][0x310], !PT ;  /* 0x0000c40004047a17 */ /* 0x000fc80007800200 */
[----:B------:R-:W-:Y:S02]  /*7180*/  IADD3 R2, R4, -0x1, RZ ;  /* 0xffffffff04027810 */ /* 0x000fe40007ffe0ff */
.L_x_508:
[----:B------:R-:W-:Y:S01]  /*7190*/  MOV R3, 0x1 ;  /* 0x0000000100037802 */ /* 0x000fe20000000f00 */
[----:B------:R-:W-:-:S03]  /*71a0*/  CS2R R6, SRZ ;  /* 0x0000000000067805 */ /* 0x000fc6000001ff00 */
[----:B------:R-:W-:-:S13]  /*71b0*/  ISETP.LE.AND P0, PT, R3, c[0x0][0x310], PT ;  /* 0x0000c40003007a0c */ /* 0x000fda0003f03270 */
[----:B0-----:R-:W-:Y:S05]  /*71c0*/  @!P0 BRA `(.L_x_463) ;  /* 0x0000219000008947 */ /* 0x001fea0003800000 */
[----:B------:R-:W-:Y:S01]  /*71d0*/  ISETP.GE.U32.AND P0, PT, R2, 0x3, PT ;  /* 0x000000030200780c */ /* 0x000fe20003f06070 */
[----:B------:R-:W-:Y:S01]  /*71e0*/  CS2R R6, SRZ ;  /* 0x0000000000067805 */ /* 0x000fe2000001ff00 */
[----:B------:R-:W-:Y:S01]  /*71f0*/  IMAD.MOV.U32 R11, RZ, RZ, RZ ;  /* 0x000000ffff0b7224 */ /* 0x000fe200078e00ff */
[----:B------:R-:W-:Y:S01]  /*7200*/  MOV R14, R5 ;  /* 0x00000005000e7202 */ /* 0x000fe20000000f00 */
[----:B------:R-:W-:-:S09]  /*7210*/  IMAD.MOV.U32 R15, RZ, RZ, R0 ;  /* 0x000000ffff0f7224 */ /* 0x000fd200078e0000 */
[----:B------:R-:W-:Y:S05]  /*7220*/  @!P0 BRA `(.L_x_464) ;  /* 0x0000137000008947 */ /* 0x000fea0003800000 */
[----:B------:R-:W-:Y:S01]  /*7230*/  LOP3.LUT R9, R4, 0x3, RZ, 0xc0, !PT ;  /* 0x0000000304097812 */ /* 0x000fe200078ec0ff */
[----:B------:R-:W-:Y:S01]  /*7240*/  HFMA2.MMA R11, -RZ, RZ, 0, 0 ;  /* 0x00000000ff0b7435 */ /* 0x000fe200000001ff */
[----:B------:R-:W-:-:S03]  /*7250*/  CS2R R6, SRZ ;  /* 0x0000000000067805 */ /* 0x000fc6000001ff00 */
[----:B------:R-:W-:-:S03]  /*7260*/  IMAD.IADD R9, R4, 0x1, -R9 ;  /* 0x0000000104097824 */ /* 0x000fc600078e0a09 */
.L_x_489:
[----:B------:R-:W-:Y:S01]  /*7270*/  MOV R8, 0x8 ;  /* 0x0000000800087802 */ /* 0x000fe20000000f00 */
[----:B------:R-:W-:Y:S01]  /*7280*/  BSSY B0, `(.L_x_465) ;  /* 0x0000031000007945 */ /* 0x000fe20003800000 */
[----:B------:R-:W-:-:S03]  /*7290*/  IADD3 R9, R9, -0x4, RZ ;  /* 0xfffffffc09097810 */ /* 0x000fc60007ffe0ff */
[----:B------:R-:W-:Y:S01]  /*72a0*/  IMAD R8, R11, R8, c[0x2][0x0] ;  /* 0x008000000b087624 */ /* 0x000fe200078e0208 */
[----:B------:R-:W-:-:S03]  /*72b0*/  ISETP.NE.AND P1, PT, R9, RZ, PT ;  /* 0x000000ff0900720c */ /* 0x000fc60003f25270 */
        /* <DEDUP_REMOVED lines=22> */
.L_x_466:
        /* <DEDUP_REMOVED lines=23> */
.L_x_467:
[----:B------:R-:W-:Y:S05]  /*7590*/  BSYNC B0 ;  /* 0x0000000000007941 */ /* 0x000fea0003800000 */
.L_x_465:
        /* <DEDUP_REMOVED lines=11> */
[----:B------:R-:W-:-:S03]  /*7650*/  MOV R16, R7 ;  /* 0x0000000700107202 */ /* 0x000fc60000000f00 */
[----:B------:R-:W-:-:S04]  /*7660*/  IMAD.X R3, R27, 0x1, ~R3, P0 ;  /* 0x000000011b037824 */ /* 0x000fc800000e0e03 */
[----:B0-----:R-:W-:Y:S02]  /*7670*/  IMAD R3, R3, R12, RZ ;  /* 0x0000000c03037224 */ /* 0x001fe400078e02ff */
[----:B------:R-:W-:-:S04]  /*7680*/  IMAD.WIDE.U32 R16, R12, R19, R16 ;  /* 0x000000130c107225 */ /* 0x000fc800078e0010 */
[----:B------:R-:W-:Y:S01]  /*7690*/  IMAD R3, R13, R19, R3 ;  /* 0x000000130d037224 */ /* 0x000fe200078e0203 */
[----:B------:R-:W-:-:S03]  /*76a0*/  MOV R7, R16 ;  /* 0x0000001000077202 */ /* 0x000fc60000000f00 */
[----:B------:R-:W-:Y:S01]  /*76b0*/  IMAD.IADD R6, R17, 0x1, R3 ;  /* 0x0000000111067824 */ /* 0x000fe200078e0203 */
[----:B------:R-:W-:Y:S05]  /*76c0*/  BRA `(.L_x_470) ;  /* 0x0000008000007947 */ /* 0x000fea0003800000 */
.L_x_469:
        /* <DEDUP_REMOVED lines=8> */
.L_x_470:
[----:B------:R-:W-:Y:S05]  /*7750*/  BSYNC B0 ;  /* 0x0000000000007941 */ /* 0x000fea0003800000 */
.L_x_468:
        /* <DEDUP_REMOVED lines=23> */
.L_x_472:
[----:B------:R-:W0:Y:S01]  /*78d0*/  I2F.U32.RP R3, R26 ;  /* 0x0000001a00037306 */ /* 0x000e220000209000 */
[----:B------:R-:W-:Y:S01]  /*78e0*/  IMAD.MOV R15, RZ, RZ, -R26 ;  /* 0x000000ffff0f7224 */ /* 0x000fe200078e0a1a */
[----:B------:R-:W-:-:S06]  /*78f0*/  ISETP.NE.U32.AND P3, PT, R26, RZ, PT ;  /* 0x000000ff1a00720c */ /* 0x000fcc0003f65070 */
        /* <DEDUP_REMOVED lines=13> */
[----:B------:R-:W-:Y:S01]  /*79d0*/  ISETP.GE.U32.AND P2, PT, R15, R26, PT ;  /* 0x0000001a0f00720c */ /* 0x000fe20003f46070 */
[----:B------:R-:W-:-:S12]  /*79e0*/  HFMA2.MMA R15, -RZ, RZ, 0, 0 ;  /* 0x00000000ff0f7435 */ /* 0x000fd800000001ff */
[----:B------:R-:W-:Y:S02]  /*79f0*/  @P2 IADD3 R13, R13, 0x1, RZ ;  /* 0x000000010d0d2810 */ /* 0x000fe40007ffe0ff */
[----:B------:R-:W-:-:S05]  /*7a00*/  @!P3 LOP3.LUT R13, RZ, R26, RZ, 0x33, !PT ;  /* 0x0000001aff0db212 */ /* 0x000fca00078e33ff */
[----:B------:R-:W-:-:S04]  /*7a10*/  IMAD.MOV R19, RZ, RZ, -R13 ;  /* 0x000000ffff137224 */ /* 0x000fc800078e0a0d */
[----:B------:R-:W-:Y:S02]  /*7a20*/  IMAD R19, R26, R19, R14 ;  /* 0x000000131a137224 */ /* 0x000fe400078e020e */
[----:B------:R-:W-:Y:S02]  /*7a30*/  IMAD.MOV.U32 R14, RZ, RZ, R13 ;  /* 0x000000ffff0e7224 */ /* 0x000fe400078e000d */
.L_x_473:
[----:B------:R-:W-:Y:S05]  /*7a40*/  BSYNC B0 ;  /* 0x0000000000007941 */ /* 0x000fea0003800000 */
.L_x_471:
        /* <DEDUP_REMOVED lines=19> */
.L_x_475:
        /* <DEDUP_REMOVED lines=8> */
.L_x_476:
[----:B------:R-:W-:Y:S05]  /*7c00*/  BSYNC B0 ;  /* 0x0000000000007941 */ /* 0x000fea0003800000 */
.L_x_474:
        /* <DEDUP_REMOVED lines=23> */
.L_x_478:
        /* <DEDUP_REMOVED lines=23> */
.L_x_479:
[----:B------:R-:W-:Y:S05]  /*7ef0*/  BSYNC B0 ;  /* 0x0000000000007941 */ /* 0x000fea0003800000 */
.L_x_477:
        /* <DEDUP_REMOVED lines=19> */
.L_x_481:
        /* <DEDUP_REMOVED lines=8> */
.L_x_482:
[----:B------:R-:W-:Y:S05]  /*80b0*/  BSYNC B0 ;  /* 0x0000000000007941 */ /* 0x000fea0003800000 */
.L_x_480:
        /* <DEDUP_REMOVED lines=23> */
.L_x_484:
        /* <DEDUP_REMOVED lines=23> */
.L_x_485:
[----:B------:R-:W-:Y:S05]  /*83a0*/  BSYNC B0 ;  /* 0x0000000000007941 */ /* 0x000fea0003800000 */
.L_x_483:
        /* <DEDUP_REMOVED lines=19> */
.L_x_487:
        /* <DEDUP_REMOVED lines=8> */
.L_x_488:
[----:B------:R-:W-:Y:S05]  /*8560*/  BSYNC B0 ;  /* 0x0000000000007941 */ /* 0x000fea0003800000 */
.L_x_486:
[----:B------:R-:W-:Y:S01]  /*8570*/  IADD3 R11, R11, 0x4, RZ ;  /* 0x000000040b0b7810 */ /* 0x000fe20007ffe0ff */
[----:B------:R-:W-:Y:S01]  /*8580*/  @!P1 CALL.REL.NOINC `(.L_x_464) ;  /* 0x0000001000009944 */ /* 0x000fe20003c00000 */
[----:B------:R-:W-:Y:S05]  /*8590*/  BRA `(.L_x_489) ;  /* 0xffffecd000007947 */ /* 0x000fea000383ffff */
.L_x_464:
[----:B------:R-:W-:Y:S01]  /*85a0*/  LOP3.LUT P0, R9, R4, 0x3, RZ, 0xc0, !PT ;  /* 0x0000000304097812 */ /* 0x000fe2000780c0ff */
        /* <DEDUP_REMOVED lines=27> */
.L_x_492:
        /* <DEDUP_REMOVED lines=23> */
.L_x_493:
[----:B------:R-:W-:Y:S05]  /*88d0*/  BSYNC B1 ;  /* 0x0000000000017941 */ /* 0x000fea0003800000 */
.L_x_491:
        /* <DEDUP_REMOVED lines=19> */
.L_x_495:
        /* <DEDUP_REMOVED lines=8> */
.L_x_496:
[----:B------:R-:W-:Y:S05]  /*8a90*/  BSYNC B1 ;  /* 0x0000000000017941 */ /* 0x000fea0003800000 */
.L_x_494:
        /* <DEDUP_REMOVED lines=23> */
.L_x_498:
        /* <DEDUP_REMOVED lines=22> */
.L_x_499:
[----:B------:R-:W-:Y:S05]  /*8d70*/  BSYNC B1 ;  /* 0x0000000000017941 */ /* 0x000fea0003800000 */
.L_x_497:
        /* <DEDUP_REMOVED lines=20> */
.L_x_501:
        /* <DEDUP_REMOVED lines=9> */
.L_x_502:
[----:B------:R-:W-:Y:S05]  /*8f50*/  BSYNC B1 ;  /* 0x0000000000017941 */ /* 0x000fea0003800000 */
.L_x_500:
        /* <DEDUP_REMOVED lines=14> */
[----:B------:R-:W-:Y:S01]  /*9040*/  MOV R13, R15 ;  /* 0x0000000f000d7202 */ /* 0x000fe20000000f00 */
[----:B------:R-:W-:Y:S05]  /*9050*/  BRA `(.L_x_505) ;  /* 0x0000013000007947 */ /* 0x000fea0003800000 */
.L_x_504:
        /* <DEDUP_REMOVED lines=19> */
.L_x_505:
[----:B------:R-:W-:Y:S05]  /*9190*/  BSYNC B1 ;  /* 0x0000000000017941 */ /* 0x000fea0003800000 */
.L_x_503:
        /* <DEDUP_REMOVED lines=19> */
.L_x_506:
        /* <DEDUP_REMOVED lines=8> */
.L_x_490:
[----:B------:R-:W-:Y:S05]  /*9350*/  BSYNC B0 ;  /* 0x0000000000007941 */ /* 0x000fea0003800000 */
.L_x_463:
[----:B------:R-:W-:Y:S01]  /*9360*/  MOV R12, c[0x0][0x170] ;  /* 0x00005c00000c7a02 */ /* 0x000fe20000000f00 */
[----:B------:R-:W-:-:S05]  /*9370*/  IMAD.MOV.U32 R13, RZ, RZ, c[0x0][0x174] ;  /* 0x00005d00ff0d7624 */ /* 0x000fca00078e00ff */
[----:B------:R-:W2:Y:S01]  /*9380*/  LDG.E.128 R8, [R12.64] ;  /* 0x000000040c087981 */ /* 0x000ea2000c1e1d00 */
[C---:B------:R-:W-:Y:S02]  /*9390*/  LEA R14, P0, R7.reuse, c[0x0][0x168], 0x4 ;  /* 0x00005a00070e7a11 */ /* 0x040fe400078020ff */
[----:B------:R-:W-:Y:S02]  /*93a0*/  MOV R3, c[0x0][0x0] ;  /* 0x0000000000037a02 */ /* 0x000fe40000000f00 */
[----:B------:R-:W-:-:S03]  /*93b0*/  LEA.HI.X R15, R7, c[0x0][0x16c], R6, 0x4, P0 ;  /* 0x00005b00070f7a11 */ /* 0x000fc600000f2406 */
[----:B------:R-:W-:-:S05]  /*93c0*/  IMAD R6, R3, c[0x0][0xc], RZ ;  /* 0x0000030003067a24 */ /* 0x000fca00078e02ff */
[----:B------:R-:W-:-:S05]  /*93d0*/  IADD3 R5, P0, R6, R5, RZ ;  /* 0x0000000506057210 */ /* 0x000fca0007f1e0ff */
[----:B------:R-:W-:Y:S01]  /*93e0*/  IMAD.X R0, RZ, RZ, R0, P0 ;  /* 0x000000ffff007224 */ /* 0x000fe200000e0600 */
[----:B------:R-:W-:-:S04]  /*93f0*/  ISETP.GE.U32.AND P0, PT, R5, c[0x0][0x160], PT ;  /* 0x0000580005007a0c */ /* 0x000fc80003f06070 */
[----:B------:R-:W-:Y:S01]  /*9400*/  ISETP.GE.AND.EX P0, PT, R0, c[0x0][0x164], PT, P0 ;  /* 0x0000590000007a0c */ /* 0x000fe20003f06300 */
[----:B--2---:R-:W0:-:S07]  /*9410*/  DADD R10, -RZ, -R10 ;  /* 0x00000000ff0a7229 */ /* 0x004e0e000000090a */
[----:B0-----:R0:W-:Y:S05]  /*9420*/  STG.E.128 [R14.64], R8 ;  /* 0x000000080e007986 */ /* 0x0011ea000c101d04 */
[----:B------:R-:W-:Y:S01]  /*9430*/  @P0 CALL.REL.NOINC `(.L_x_507) ;  /* 0x0000001000000944 */ /* 0x000fe20003c00000 */
[----:B------:R-:W-:Y:S05]  /*9440*/  BRA `(.L_x_508) ;  /* 0xffffdd4000007947 */ /* 0x000fea000383ffff */
.L_x_507:
[----:B------:R-:W-:Y:S05]  /*9450*/  EXIT ;  /* 0x000000000000794d */ /* 0x000fea0003800000 */
        .weak           $__internal_4_$__cuda_sm20_div_s64
        .type           $__internal_4_$__cuda_sm20_div_s64,@function
        .size           $__internal_4_$__cuda_sm20_div_s64,($__internal_5_$__cuda_sm20_rem_s64 - $__internal_4_$__cuda_sm20_div_s64)
$__internal_4_$__cuda_sm20_div_s64:
[-C--:B------:R-:W-:Y:S02]  /*9460*/  IADD3 R16, P2, RZ, -R18.reuse, RZ ;  /* 0x80000012ff107210 */ /* 0x080fe40007f5e0ff */
[----:B------:R-:W-:Y:S02]  /*9470*/  ISETP.GE.AND P0, PT, R13, RZ, PT ;  /* 0x000000ff0d00720c */ /* 0x000fe40003f06270 */
[----:B------:R-:W-:Y:S02]  /*9480*/  IADD3.X R17, RZ, ~R13, RZ, P2, !PT ;  /* 0x8000000dff117210 */ /* 0x000fe400017fe4ff */
[----:B------:R-:W-:-:S02]  /*9490*/  SEL R16, R16, R18, !P0 ;  /* 0x0000001210107207 */ /* 0x000fc40004000000 */
[----:B------:R-:W-:Y:S02]  /*94a0*/  SEL R17, R17, R13, !P0 ;  /* 0x0000000d11117207 */ /* 0x000fe40004000000 */
[----:B------:R-:W-:Y:S02]  /*94b0*/  ISETP.GE.AND P4, PT, R21, RZ, PT ;  /* 0x000000ff1500720c */ /* 0x000fe40003f86270 */
[----:B------:R-:W0:Y:S08]  /*94c0*/  I2F.U64.RP R19, R16 ;  /* 0x0000001000137312 */ /* 0x000e300000309000 */
[----:B0-----:R-:W0:Y:S02]  /*94d0*/  MUFU.RCP R19, R19 ;  /* 0x0000001300137308 */ /* 0x001e240000001000 */
[----:B0-----:R-:W-:-:S06]  /*94e0*/  IADD3 R19, R19, 0x1ffffffe, RZ ;  /* 0x1ffffffe13137810 */ /* 0x001fcc0007ffe0ff */
[----:B------:R-:W0:Y:S02]  /*94f0*/  F2I.U64.TRUNC R28, R19 ;  /* 0x00000013001c7311 */ /* 0x000e24000020d800 */
[----:B0-----:R-:W-:Y:S01]  /*9500*/  IMAD.WIDE.U32 R22, R28, R16, RZ ;  /* 0x000000101c167225 */ /* 0x001fe200078e00ff */
[----:B------:R-:W-:-:S03]  /*9510*/  MOV R25, R28 ;  /* 0x0000001c00197202 */ /* 0x000fc60000000f00 */
[----:B------:R-:W-:Y:S01]  /*9520*/  IMAD R20, R28, R17, R23 ;  /* 0x000000111c147224 */ /* 0x000fe200078e0217 */
[----:B------:R-:W-:-:S03]  /*9530*/  IADD3 R22, P0, RZ, -R22, RZ ;  /* 0x80000016ff167210 */ /* 0x000fc60007f1e0ff */
[----:B------:R-:W-:Y:S02]  /*9540*/  IMAD R20, R29, R16, R20 ;  /* 0x000000101d147224 */ /* 0x000fe400078e0214 */
[----:B------:R-:W-:-:S04]  /*9550*/  IMAD.HI.U32 R24, R28, R22, RZ ;  /* 0x000000161c187227 */ /* 0x000fc800078e00ff */
[----:B------:R-:W-:-:S04]  /*9560*/  IMAD.X R20, RZ, RZ, ~R20, P0 ;  /* 0x000000ffff147224 */ /* 0x000fc800000e0e14 */
[----:B------:R-:W-:-:S04]  /*9570*/  IMAD.WIDE.U32 R24, P0, R28, R20, R24 ;  /* 0x000000141c187225 */ /* 0x000fc80007800018 */
[C---:B------:R-:W-:Y:S02]  /*9580*/  IMAD R19, R29.reuse, R20, RZ ;  /* 0x000000141d137224 */ /* 0x040fe400078e02ff */
[----:B------:R-:W-:-:S04]  /*9590*/  IMAD.HI.U32 R22, P2, R29, R22, R24 ;  /* 0x000000161d167227 */ /* 0x000fc80007840018 */
[----:B------:R-:W-:Y:S01]  /*95a0*/  IMAD.HI.U32 R20, R29, R20, RZ ;  /* 0x000000141d147227 */ /* 0x000fe200078e00ff */
[----:B------:R-:W-:-:S03]  /*95b0*/  IADD3 R25, P3, R19, R22, RZ ;  /* 0x0000001613197210 */ /* 0x000fc60007f7e0ff */
[----:B------:R-:W-:Y:S02]  /*95c0*/  IMAD.X R20, R20, 0x1, R29, P0 ;  /* 0x0000000114147824 */ /* 0x000fe400000e061d */
[----:B------:R-:W-:-:S03]  /*95d0*/  IMAD.WIDE.U32 R28, R25, R16, RZ ;  /* 0x00000010191c7225 */ /* 0x000fc600078e00ff */
[----:B------:R-:W-:Y:S01]  /*95e0*/  IADD3.X R23, RZ, RZ, R20, P3, P2 ;  /* 0x000000ffff177210 */ /* 0x000fe20001fe4414 */
[----:B------:R-:W-:Y:S01]  /*95f0*/  IMAD R19, R25, R17, R29 ;  /* 0x0000001119137224 */ /* 0x000fe200078e021d */
[----:B------:R-:W-:Y:S01]  /*9600*/  IADD3 R20, P0, RZ, -R28, RZ ;  /* 0x8000001cff147210 */ /* 0x000fe20007f1e0ff */
[----:B------:R-:W-:Y:S02]  /*9610*/  IMAD.MOV.U32 R29, RZ, RZ, RZ ;  /* 0x000000ffff1d7224 */ /* 0x000fe400078e00ff */
[----:B------:R-:W-:Y:S02]  /*9620*/  IMAD R19, R23, R16, R19 ;  /* 0x0000001017137224 */ /* 0x000fe400078e0213 */
[----:B------:R-:W-:-:S03]  /*9630*/  IMAD.HI.U32 R24, R25, R20, RZ ;  /* 0x0000001419187227 */ /* 0x000fc600078e00ff */
[----:B------:R-:W-:-:S05]  /*9640*/  IADD3.X R19, RZ, ~R19, RZ, P0, !PT ;  /* 0x80000013ff137210 */ /* 0x000fca00007fe4ff */
[----:B------:R-:W-:-:S04]  /*9650*/  IMAD.WIDE.U32 R24, P0, R25, R19, R24 ;  /* 0x0000001319187225 */ /* 0x000fc80007800018 */
[C---:B------:R-:W-:Y:S02]  /*9660*/  IMAD R22, R23.reuse, R19, RZ ;  /* 0x0000001317167224 */ /* 0x040fe400078e02ff */
[----:B------:R-:W-:Y:S01]  /*9670*/  IMAD.HI.U32 R20, P2, R23, R20, R24 ;  /* 0x0000001417147227 */ /* 0x000fe20007840018 */
[----:B------:R-:W-:-:S03]  /*9680*/  IADD3 R24, P5, RZ, -R10, RZ ;  /* 0x8000000aff187210 */ /* 0x000fc60007fbe0ff */
[----:B------:R-:W-:Y:S01]  /*9690*/  IMAD.HI.U32 R19, R23, R19, RZ ;  /* 0x0000001317137227 */ /* 0x000fe200078e00ff */
[----:B------:R-:W-:Y:S02]  /*96a0*/  SEL R24, R24, R10, !P4 ;  /* 0x0000000a18187207 */ /* 0x000fe40006000000 */
[----:B------:R-:W-:Y:S01]  /*96b0*/  IADD3 R22, P3, R22, R20, RZ ;  /* 0x0000001416167210 */ /* 0x000fe20007f7e0ff */
[----:B------:R-:W-:Y:S01]  /*96c0*/  IMAD.X R20, RZ, RZ, ~R21, P5 ;  /* 0x000000ffff147224 */ /* 0x000fe200028e0e15 */
[----:B------:R-:W-:-:S03]  /*96d0*/  IADD3.X R19, R19, R23, RZ, P0, !PT ;  /* 0x0000001713137210 */ /* 0x000fc600007fe4ff */
[----:B------:R-:W-:Y:S01]  /*96e0*/  IMAD.HI.U32 R28, R22, R24, RZ ;  /* 0x00000018161c7227 */ /* 0x000fe200078e00ff */
[----:B------:R-:W-:Y:S02]  /*96f0*/  SEL R20, R20, R21, !P4 ;  /* 0x0000001514147207 */ /* 0x000fe40006000000 */
[----:B------:R-:W-:-:S03]  /*9700*/  IADD3.X R19, RZ, RZ, R19, P3, P2 ;  /* 0x000000ffff137210 */ /* 0x000fc60001fe4413 */
[----:B------:R-:W-:-:S06]  /*9710*/  IMAD.WIDE.U32 R22, R22, R20, R28 ;  /* 0x0000001416167225 */ /* 0x000fcc00078e001c */
        /* <DEDUP_REMOVED lines=8> */
[----:B------:R-:W-:-:S03]  /*97a0*/  IMAD R23, R22, R17, R29 ;  /* 0x0000001116177224 */ /* 0x000fc600078e021d */
[-C--:B------:R-:W-:Y:S01]  /*97b0*/  ISETP.GE.U32.AND P0, PT, R24, R16.reuse, PT ;  /* 0x000000101800720c */ /* 0x080fe20003f06070 */
[----:B------:R-:W-:-:S05]  /*97c0*/  IMAD R23, R19, R16, R23 ;  /* 0x0000001013177224 */ /* 0x000fca00078e0217 */
[----:B------:R-:W-:Y:S02]  /*97d0*/  IADD3.X R20, ~R23, R20, RZ, P2, !PT ;  /* 0x0000001417147210 */ /* 0x000fe400017fe5ff */
[----:B------:R-:W-:Y:S02]  /*97e0*/  IADD3 R25, P2, R24, -R16, RZ ;  /* 0x8000001018197210 */ /* 0x000fe40007f5e0ff */
[----:B------:R-:W-:Y:S02]  /*97f0*/  ISETP.GE.U32.AND.EX P0, PT, R20, R17, PT, P0 ;  /* 0x000000111400720c */ /* 0x000fe40003f06100 */
[----:B------:R-:W-:Y:S02]  /*9800*/  IADD3 R23, P3, R22, 0x1, RZ ;  /* 0x0000000116177810 */ /* 0x000fe40007f7e0ff */
[----:B------:R-:W-:Y:S01]  /*9810*/  SEL R24, R25, R24, P0 ;  /* 0x0000001819187207 */ /* 0x000fe20000000000 */
[----:B------:R-:W-:Y:S01]  /*9820*/  IMAD.X R25, R20, 0x1, ~R17, P2 ;  /* 0x0000000114197824 */ /* 0x000fe200010e0e11 */
[----:B------:R-:W-:-:S02]  /*9830*/  SEL R23, R23, R22, P0 ;  /* 0x0000001617177207 */ /* 0x000fc40000000000 */
[-C--:B------:R-:W-:Y:S02]  /*9840*/  IADD3.X R22, RZ, R19.reuse, RZ, P3, !PT ;  /* 0x00000013ff167210 */ /* 0x080fe40001ffe4ff */
[----:B------:R-:W-:Y:S02]  /*9850*/  SEL R25, R25, R20, P0 ;  /* 0x0000001419197207 */ /* 0x000fe40000000000 */
[----:B------:R-:W-:Y:S02]  /*9860*/  ISETP.GE.U32.AND P2, PT, R24, R16, PT ;  /* 0x000000101800720c */ /* 0x000fe40003f46070 */
[----:B------:R-:W-:Y:S02]  /*9870*/  SEL R22, R22, R19, P0 ;  /* 0x0000001316167207 */ /* 0x000fe40000000000 */
[----:B------:R-:W-:Y:S02]  /*9880*/  IADD3 R16, P3, R23, 0x1, RZ ;  /* 0x0000000117107810 */ /* 0x000fe40007f7e0ff */
[----:B------:R-:W-:-:S02]  /*9890*/  ISETP.GE.U32.AND.EX P0, PT, R25, R17, PT, P2 ;  /* 0x000000111900720c */ /* 0x000fc40003f06120 */
[----:B------:R-:W-:Y:S01]  /*98a0*/  LOP3.LUT R19, R13, R21, RZ, 0x3c, !PT ;  /* 0x000000150d137212 */ /* 0x000fe200078e3cff */
[----:B------:R-:W-:Y:S01]  /*98b0*/  IMAD.X R17, RZ, RZ, R22, P3 ;  /* 0x000000ffff117224 */ /* 0x000fe200018e0616 */
[----:B------:R-:W-:Y:S02]  /*98c0*/  SEL R16, R16, R23, P0 ;  /* 0x0000001710107207 */ /* 0x000fe40000000000 */
[----:B------:R-:W-:Y:S01]  /*98d0*/  ISETP.GE.AND P2, PT, R19, RZ, PT ;  /* 0x000000ff1300720c */ /* 0x000fe20003f46270 */
[----:B------:R-:W-:Y:S01]  /*98e0*/  HFMA2.MMA R19, -RZ, RZ, 0, 0 ;  /* 0x00000000ff137435 */ /* 0x000fe200000001ff */
[----:B------:R-:W-:Y:S02]  /*98f0*/  SEL R22, R17, R22, P0 ;  /* 0x0000001611167207 */ /* 0x000fe40000000000 */
[----:B------:R-:W-:Y:S02]  /*9900*/  IADD3 R17, P3, RZ, -R16, RZ ;  /* 0x80000010ff117210 */ /* 0x000fe40007f7e0ff */
[----:B------:R-:W-:-:S02]  /*9910*/  ISETP.NE.U32.AND P0, PT, R18, RZ, PT ;  /* 0x000000ff1200720c */ /* 0x000fc40003f05070 */
[----:B------:R-:W-:Y:S02]  /*9920*/  IADD3.X R18, RZ, ~R22, RZ, P3, !PT ;  /* 0x80000016ff127210 */ /* 0x000fe40001ffe4ff */
[----:B------:R-:W-:Y:S02]  /*9930*/  ISETP.NE.AND.EX P0, PT, R13, RZ, PT, P0 ;  /* 0x000000ff0d00720c */ /* 0x000fe40003f05300 */
[----:B------:R-:W-:Y:S02]  /*9940*/  SEL R17, R17, R16, !P2 ;  /* 0x0000001011117207 */ /* 0x000fe40005000000 */
[----:B------:R-:W-:Y:S02]  /*9950*/  SEL R18, R18, R22, !P2 ;  /* 0x0000001612127207 */ /* 0x000fe40005000000 */
[----:B------:R-:W-:Y:S02]  /*9960*/  SEL R16, R17, 0xffffffff, P0 ;  /* 0xffffffff11107807 */ /* 0x000fe40000000000 */
[----:B------:R-:W-:Y:S01]  /*9970*/  SEL R17, R18, 0xffffffff, P0 ;  /* 0xffffffff12117807 */ /* 0x000fe20000000000 */
[----:B------:R-:W-:-:S04]  /*9980*/  IMAD.MOV.U32 R18, RZ, RZ, R3 ;  /* 0x000000ffff127224 */ /* 0x000fc800078e0003 */
[----:B------:R-:W-:Y:S05]  /*9990*/  RET.REL.NODEC R18 `(_ZN2at6native26_fft_conjugate_copy_kernelIN3c107complexIdEE16OffsetCalculatorILi1ElLb0EENS0_33HermitianSymmetryOffsetCalculatorIlEEEEvlPT_PKS9_T0_T1_) ;  /* 0xffff666012007950 */ /* 0x000fea0003c3ffff */
        .weak           $__internal_5_$__cuda_sm20_rem_s64
        .type           $__internal_5_$__cuda_sm20_rem_s64,@function
        .size           $__internal_5_$__cuda_sm20_rem_s64,(.L_x_515 - $__internal_5_$__cuda_sm20_rem_s64)
$__internal_5_$__cuda_sm20_rem_s64:
        /* <DEDUP_REMOVED lines=10> */
[C---:B------:R-:W-:Y:S01]  /*9a40*/  IMAD R14, R24.reuse, R13, R27 ;  /* 0x0000000d180e7224 */ /* 0x040fe200078e021b */
[----:B------:R-:W-:Y:S01]  /*9a50*/  IADD3 R17, P0, RZ, -R26, RZ ;  /* 0x8000001aff117210 */ /* 0x000fe20007f1e0ff */
[----:B------:R-:W-:Y:S02]  /*9a60*/  IMAD.MOV.U32 R27, RZ, RZ, R24 ;  /* 0x000000ffff1b7224 */ /* 0x000fe400078e0018 */
[----:B------:R-:W-:Y:S02]  /*9a70*/  IMAD R14, R25, R12, R14 ;  /* 0x0000000c190e7224 */ /* 0x000fe400078e020e */
[----:B------:R-:W-:-:S03]  /*9a80*/  IMAD.HI.U32 R26, R24, R17, RZ ;  /* 0x00000011181a7227 */ /* 0x000fc600078e00ff */
[----:B------:R-:W-:-:S05]  /*9a90*/  IADD3.X R14, RZ, ~R14, RZ, P0, !PT ;  /* 0x8000000eff0e7210 */ /* 0x000fca00007fe4ff */
[----:B------:R-:W-:-:S04]  /*9aa0*/  IMAD.WIDE.U32 R26, P0, R24, R14, R26 ;  /* 0x0000000e181a7225 */ /* 0x000fc8000780001a */
[C---:B------:R-:W-:Y:S02]  /*9ab0*/  IMAD R15, R25.reuse, R14, RZ ;  /* 0x0000000e190f7224 */ /* 0x040fe400078e02ff */
[----:B------:R-:W-:-:S04]  /*9ac0*/  IMAD.HI.U32 R17, P1, R25, R17, R26 ;  /* 0x0000001119117227 */ /* 0x000fc8000782001a */
[----:B------:R-:W-:Y:S01]  /*9ad0*/  IMAD.HI.U32 R14, R25, R14, RZ ;  /* 0x0000000e190e7227 */ /* 0x000fe200078e00ff */
[----:B------:R-:W-:-:S04]  /*9ae0*/  IADD3 R15, P2, R15, R17, RZ ;  /* 0x000000110f0f7210 */ /* 0x000fc80007f5e0ff */
[----:B------:R-:W-:Y:S01]  /*9af0*/  IADD3.X R14, R14, R25, RZ, P0, !PT ;  /* 0x000000190e0e7210 */ /* 0x000fe200007fe4ff */
[----:B------:R-:W-:-:S03]  /*9b00*/  IMAD.WIDE.U32 R24, R15, R12, RZ ;  /* 0x0000000c0f187225 */ /* 0x000fc600078e00ff */
[----:B------:R-:W-:Y:S01]  /*9b10*/  IADD3.X R17, RZ, RZ, R14, P2, P1 ;  /* 0x000000ffff117210 */ /* 0x000fe200017e240e */
[----:B------:R-:W-:Y:S01]  /*9b20*/  IMAD R14, R15, R13, R25 ;  /* 0x0000000d0f0e7224 */ /* 0x000fe200078e0219 */
[----:B------:R-:W-:Y:S02]  /*9b30*/  IADD3 R19, P0, RZ, -R24, RZ ;  /* 0x80000018ff137210 */ /* 0x000fe40007f1e0ff */
[----:B------:R-:W-:Y:S01]  /*9b40*/  ISETP.GE.AND P1, PT, R18, RZ, PT ;  /* 0x000000ff1200720c */ /* 0x000fe20003f26270 */
[----:B------:R-:W-:Y:S02]  /*9b50*/  IMAD R21, R17, R12, R14 ;  /* 0x0000000c11157224 */ /* 0x000fe400078e020e */
[----:B------:R-:W-:-:S04]  /*9b60*/  IMAD.HI.U32 R14, R15, R19, RZ ;  /* 0x000000130f0e7227 */ /* 0x000fc800078e00ff */
[----:B------:R-:W-:-:S04]  /*9b70*/  IMAD.X R21, RZ, RZ, ~R21, P0 ;  /* 0x000000ffff157224 */ /* 0x000fc800000e0e15 */
[----:B------:R-:W-:Y:S01]  /*9b80*/  IMAD.WIDE.U32 R24, P0, R15, R21, R14 ;  /* 0x000000150f187225 */ /* 0x000fe2000780000e */
[----:B------:R-:W-:-:S03]  /*9b90*/  IADD3 R14, P4, RZ, -R20, RZ ;  /* 0x80000014ff0e7210 */ /* 0x000fc60007f9e0ff */
[C---:B------:R-:W-:Y:S01]  /*9ba0*/  IMAD R15, R17.reuse, R21, RZ ;  /* 0x00000015110f7224 */ /* 0x040fe200078e02ff */
[----:B------:R-:W-:Y:S01]  /*9bb0*/  SEL R14, R14, R20, !P1 ;  /* 0x000000140e0e7207 */ /* 0x000fe20004800000 */
[----:B------:R-:W-:Y:S01]  /*9bc0*/  IMAD.HI.U32 R19, P2, R17, R19, R24 ;  /* 0x0000001311137227 */ /* 0x000fe20007840018 */
[----:B------:R-:W-:-:S03]  /*9bd0*/  MOV R25, RZ ;  /* 0x000000ff00197202 */ /* 0x000fc60000000f00 */
[----:B------:R-:W-:Y:S01]  /*9be0*/  IMAD.HI.U32 R21, R17, R21, RZ ;  /* 0x0000001511157227 */ /* 0x000fe200078e00ff */
[----:B------:R-:W-:Y:S02]  /*9bf0*/  IADD3 R15, P3, R15, R19, RZ ;  /* 0x000000130f0f7210 */ /* 0x000fe40007f7e0ff */
[----:B------:R-:W-:Y:S01]  /*9c00*/  IADD3.X R19, RZ, ~R18, RZ, P4, !PT ;  /* 0x80000012ff137210 */ /* 0x000fe200027fe4ff */
[----:B------:R-:W-:Y:S02]  /*9c10*/  IMAD.X R21, R21, 0x1, R17, P0 ;  /* 0x0000000115157824 */ /* 0x000fe400000e0611 */
[----:B------:R-:W-:Y:S01]  /*9c20*/  IMAD.HI.U32 R24, R15, R14, RZ ;  /* 0x0000000e0f187227 */ /* 0x000fe200078e00ff */
[----:B------:R-:W-:Y:S02]  /*9c30*/  SEL R19, R19, R18, !P1 ;  /* 0x0000001213137207 */ /* 0x000fe40004800000 */
        /* <DEDUP_REMOVED lines=23> */
[----:B------:R-:W-:Y:S01]  /*9db0*/  SEL R21, R12, R21, P0 ;  /* 0x000000150c157207 */ /* 0x000fe20000000000 */
[----:B------:R-:W-:-:S03]  /*9dc0*/  HFMA2.MMA R13, -RZ, RZ, 0, 0 ;  /* 0x00000000ff0d7435 */ /* 0x000fc600000001ff */
[----:B------:R-:W-:Y:S02]  /*9dd0*/  SEL R15, R14, R15, P0 ;  /* 0x0000000f0e0f7207 */ /* 0x000fe40000000000 */
[----:B------:R-:W-:Y:S02]  /*9de0*/  IADD3 R12, P2, RZ, -R21, RZ ;  /* 0x80000015ff0c7210 */ /* 0x000fe40007f5e0ff */
[----:B------:R-:W-:Y:S02]  /*9df0*/  ISETP.NE.U32.AND P0, PT, R16, RZ, PT ;  /* 0x000000ff1000720c */ /* 0x000fe40003f05070 */
[----:B------:R-:W-:Y:S02]  /*9e00*/  IADD3.X R14, RZ, ~R15, RZ, P2, !PT ;  /* 0x8000000fff0e7210 */ /* 0x000fe400017fe4ff */
[----:B------:R-:W-:Y:S02]  /*9e10*/  ISETP.NE.AND.EX P0, PT, R10, RZ, PT, P0 ;  /* 0x000000ff0a00720c */ /* 0x000fe40003f05300 */
[----:B------:R-:W-:Y:S01]  /*9e20*/  SEL R10, R12, R21, !P1 ;  /* 0x000000150c0a7207 */ /* 0x000fe20004800000 */
[----:B------:R-:W-:Y:S01]  /*9e30*/  IMAD.MOV.U32 R12, RZ, RZ, R3 ;  /* 0x000000ffff0c7224 */ /* 0x000fe200078e0003 */
[----:B------:R-:W-:-:S02]  /*9e40*/  SEL R15, R14, R15, !P1 ;  /* 0x0000000f0e0f7207 */ /* 0x000fc40004800000 */
[----:B------:R-:W-:Y:S02]  /*9e50*/  SEL R10, R10, 0xffffffff, P0 ;  /* 0xffffffff0a0a7807 */ /* 0x000fe40000000000 */
[----:B------:R-:W-:Y:S01]  /*9e60*/  SEL R15, R15, 0xffffffff, P0 ;  /* 0xffffffff0f0f7807 */ /* 0x000fe20000000000 */
[----:B------:R-:W-:Y:S06]  /*9e70*/  RET.REL.NODEC R12 `(_ZN2at6native26_fft_conjugate_copy_kernelIN3c107complexIdEE16OffsetCalculatorILi1ElLb0EENS0_33HermitianSymmetryOffsetCalculatorIlEEEEvlPT_PKS9_T0_T1_) ;  /* 0xffff61800c007950 */ /* 0x000fec0003c3ffff */
.L_x_509:
        /* <DEDUP_REMOVED lines=16> */
.L_x_515:


//--------------------- .nv.global                --------------------------
	.section	.nv.global,"aw",@nobits
.nv.global:
	.type		_ZN45_INTERNAL_ac02cf58_14_SpectralOps_cu_bd418f174cuda3std3__48in_placeE,@object
	.size		_ZN45_INTERNAL_ac02cf58_14_SpectralOps_cu_bd418f174cuda3std3__48in_placeE,(_ZN45_INTERNAL_ac02cf58_14_SpectralOps_cu_bd418f174cuda3std6ranges3__45__cpo8distanceE - _ZN45_INTERNAL_ac02cf58_14_SpectralOps_cu_bd418f174cuda3std3__48in_placeE)
_ZN45_INTERNAL_ac02cf58_14_SpectralOps_cu_bd418f174cuda3std3__48in_placeE:
	.zero		1
	.type		_ZN45_INTERNAL_ac02cf58_14_SpectralOps_cu_bd418f174cuda3std6ranges3__45__cpo8distanceE,@object
	.size		_ZN45_INTERNAL_ac02cf58_14_SpectralOps_cu_bd418f174cuda3std6ranges3__45__cpo8distanceE,(_ZN45_INTERNAL_ac02cf58_14_SpectralOps_cu_bd418f174cuda3std3__45__cpo6cbeginE - _ZN45_INTERNAL_ac02cf58_14_SpectralOps_cu_bd418f174cuda3std6ranges3__45__cpo8distanceE)
_ZN45_INTERNAL_ac02cf58_14_SpectralOps_cu_bd418f174cuda3std6ranges3__45__cpo8distanceE:
	.zero		1
	.type		_ZN45_INTERNAL_ac02cf58_14_SpectralOps_cu_bd418f174cuda3std3__45__cpo6cbeginE,@object
	.size		_ZN45_INTERNAL_ac02cf58_14_SpectralOps_cu_bd418f174cuda3std3__45__cpo6cbeginE,(_ZN45_INTERNAL_ac02cf58_14_SpectralOps_cu_bd418f174cuda3std6ranges3__45__cpo7advanceE - _ZN45_INTERNAL_ac02cf58_14_SpectralOps_cu_bd418f174cuda3std3__45__cpo6cbeginE)
_ZN45_INTERNAL_ac02cf58_14_SpectralOps_cu_bd418f174cuda3std3__45__cpo6cbeginE:
	.zero		1
	.type		_ZN45_INTERNAL_ac02cf58_14_SpectralOps_cu_bd418f174cuda3std6ranges3__45__cpo7advanceE,@object
	.size		_ZN45_INTERNAL_ac02cf58_14_SpectralOps_cu_bd418f174cuda3std6ranges3__45__cpo7advanceE,(_ZN45_INTERNAL_ac02cf58_14_SpectralOps_cu_bd418f174cuda3std3__45__cpo7crbeginE - _ZN45_INTERNAL_ac02cf58_14_SpectralOps_cu_bd418f174cuda3std6ranges3__45__cpo7advanceE)
_ZN45_INTERNAL_ac02cf58_14_SpectralOps_cu_bd418f174cuda3std6ranges3__45__cpo7advanceE:
	.zero		1
	.type		_ZN45_INTERNAL_ac02cf58_14_SpectralOps_cu_bd418f174cuda3std3__45__cpo7crbeginE,@object
	.size		_ZN45_INTERNAL_ac02cf58_14_SpectralOps_cu_bd418f174cuda3std3__45__cpo7crbeginE,(_ZN45_INTERNAL_ac02cf58_14_SpectralOps_cu_bd418f174cuda3std6ranges3__45__cpo4dataE - _ZN45_INTERNAL_ac02cf58_14_SpectralOps_cu_bd418f174cuda3std3__45__cpo7crbeginE)
_ZN45_INTERNAL_ac02cf58_14_SpectralOps_cu_bd418f174cuda3std3__45__cpo7crbeginE:
	.zero		1
	.type		_ZN45_INTERNAL_ac02cf58_14_SpectralOps_cu_bd418f174cuda3std6ranges3__45__cpo4dataE,@object
	.size		_ZN45_INTERNAL_ac02cf58_14_SpectralOps_cu_bd418f174cuda3std6ranges3__45__cpo4dataE,(_ZN45_INTERNAL_ac02cf58_14_SpectralOps_cu_bd418f174cuda3std6ranges3__45__cpo5beginE - _ZN45_INTERNAL_ac02cf58_14_SpectralOps_cu_bd418f174cuda3std6ranges3__45__cpo4dataE)
_ZN45_INTERNAL_ac02cf58_14_SpectralOps_cu_bd418f174cuda3std6ranges3__45__cpo4dataE:
	.zero		1
	.type		_ZN45_INTERNAL_ac02cf58_14_SpectralOps_cu_bd418f174cuda3std6ranges3__45__cpo5beginE,@object
	.size		_ZN45_INTERNAL_ac02cf58_14_SpectralOps_cu_bd418f174cuda3std6ranges3__45__cpo5beginE,(_ZN45_INTERNAL_ac02cf58_14_SpectralOps_cu_bd418f174cuda3std3__447_GLOBAL__N__ac02cf58_14_SpectralOps_cu_bd418f176ignoreE - _ZN45_INTERNAL_ac02cf58_14_SpectralOps_cu_bd418f174cuda3std6ranges3__45__cpo5beginE)
_ZN45_INTERNAL_ac02cf58_14_SpectralOps_cu_bd418f174cuda3std6ranges3__45__cpo5beginE:
	.zero		1
	.type		_ZN45_INTERNAL_ac02cf58_14_SpectralOps_cu_bd418f174cuda3std3__447_GLOBAL__N__ac02cf58_14_SpectralOps_cu_bd418f176ignoreE,@object
	.size		_ZN45_INTERNAL_ac02cf58_14_SpectralOps_cu_bd418f174cuda3std3__447_GLOBAL__N__ac02cf58_14_SpectralOps_cu_bd418f176ignoreE,(_ZN45_INTERNAL_ac02cf58_14_SpectralOps_cu_bd418f174cuda3std6ranges3__45__cpo4sizeE - _ZN45_INTERNAL_ac02cf58_14_SpectralOps_cu_bd418f174cuda3std3__447_GLOBAL__N__ac02cf58_14_SpectralOps_cu_bd418f176ignoreE)
_ZN45_INTERNAL_ac02cf58_14_SpectralOps_cu_bd418f174cuda3std3__447_GLOBAL__N__ac02cf58_14_SpectralOps_cu_bd418f176ignoreE:
	.zero		1
	.type		_ZN45_INTERNAL_ac02cf58_14_SpectralOps_cu_bd418f174cuda3std6ranges3__45__cpo4sizeE,@object
	.size		_ZN45_INTERNAL_ac02cf58_14_SpectralOps_cu_bd418f174cuda3std6ranges3__45__cpo4sizeE,(_ZN45_INTERNAL_ac02cf58_14_SpectralOps_cu_bd418f174cuda3std3__45__cpo5beginE - _ZN45_INTERNAL_ac02cf58_14_SpectralOps_cu_bd418f174cuda3std6ranges3__45__cpo4sizeE)
_ZN45_INTERNAL_ac02cf58_14_SpectralOps_cu_bd418f174cuda3std6ranges3__45__cpo4sizeE:
	.zero		1
	.type		_ZN45_INTERNAL_ac02cf58_14_SpectralOps_cu_bd418f174cuda3std3__45__cpo5beginE,@object
	.size		_ZN45_INTERNAL_ac02cf58_14_SpectralOps_cu_bd418f174cuda3std3__45__cpo5beginE,(_ZN45_INTERNAL_ac02cf58_14_SpectralOps_cu_bd418f174cuda3std6ranges3__45__cpo6cbeginE - _ZN45_INTERNAL_ac02cf58_14_SpectralOps_cu_bd418f174cuda3std3__45__cpo5beginE)
_ZN45_INTERNAL_ac02cf58_14_SpectralOps_cu_bd418f174cuda3std3__45__cpo5beginE:
	.zero		1
	.type		_ZN45_INTERNAL_ac02cf58_14_SpectralOps_cu_bd418f174cuda3std6ranges3__45__cpo6cbeginE,@object
	.size		_ZN45_INTERNAL_ac02cf58_14_SpectralOps_cu_bd418f174cuda3std6ranges3__45__cpo6cbeginE,(_ZN45_INTERNAL_ac02cf58_14_SpectralOps_cu_bd418f174cuda3std3__45__cpo6rbeginE - _ZN45_INTERNAL_ac02cf58_14_SpectralOps_cu_bd418f174cuda3std6ranges3__45__cpo6cbeginE)
_ZN45_INTERNAL_ac02cf58_14_SpectralOps_cu_bd418f174cuda3std6ranges3__45__cpo6cbeginE:
	.zero		1
	.type		_ZN45_INTERNAL_ac02cf58_14_SpectralOps_cu_bd418f174cuda3std3__45__cpo6rbeginE,@object
	.size		_ZN45_INTERNAL_ac02cf58_14_SpectralOps_cu_bd418f174cuda3std3__45__cpo6rbeginE,(_ZN45_INTERNAL_ac02cf58_14_SpectralOps_cu_bd418f174cuda3std6ranges3__45__cpo4nextE - _ZN45_INTERNAL_ac02cf58_14_SpectralOps_cu_bd418f174cuda3std3__45__cpo6rbeginE)
_ZN45_INTERNAL_ac02cf58_14_SpectralOps_cu_bd418f174cuda3std3__45__cpo6rbeginE:
	.zero		1
	.type		_ZN45_INTERNAL_ac02cf58_14_SpectralOps_cu_bd418f174cuda3std6ranges3__45__cpo4nextE,@object
	.size		_ZN45_INTERNAL_ac02cf58_14_SpectralOps_cu_bd418f174cuda3std6ranges3__45__cpo4nextE,(_ZN45_INTERNAL_ac02cf58_14_SpectralOps_cu_bd418f174cuda3std6ranges3__45__cpo4swapE - _ZN45_INTERNAL_ac02cf58_14_SpectralOps_cu_bd418f174cuda3std6ranges3__45__cpo4nextE)
_ZN45_INTERNAL_ac02cf58_14_SpectralOps_cu_bd418f174cuda3std6ranges3__45__cpo4nextE:
	.zero		1
	.type		_ZN45_INTERNAL_ac02cf58_14_SpectralOps_cu_bd418f174cuda3std6ranges3__45__cpo4swapE,@object
	.size		_ZN45_INTERNAL_ac02cf58_14_SpectralOps_cu_bd418f174cuda3std6ranges3__45__cpo4swapE,(_ZN45_INTERNAL_ac02cf58_14_SpectralOps_cu_bd418f174cuda3std3__420unreachable_sentinelE - _ZN45_INTERNAL_ac02cf58_14_SpectralOps_cu_bd418f174cuda3std6ranges3__45__cpo4swapE)
_ZN45_INTERNAL_ac02cf58_14_SpectralOps_cu_bd418f174cuda3std6ranges3__45__cpo4swapE:
	.zero		1
	.type		_ZN45_INTERNAL_ac02cf58_14_SpectralOps_cu_bd418f174cuda3std3__420unreachable_sentinelE,@object
	.size		_ZN45_INTERNAL_ac02cf58_14_SpectralOps_cu_bd418f174cuda3std3__420unreachable_sentinelE,(_ZN45_INTERNAL_ac02cf58_14_SpectralOps_cu_bd418f176thrust23THRUST_300001_SM_800_NS6system6detail10sequential3seqE - _ZN45_INTERNAL_ac02cf58_14_SpectralOps_cu_bd418f174cuda3std3__420unreachable_sentinelE)
_ZN45_INTERNAL_ac02cf58_14_SpectralOps_cu_bd418f174cuda3std3__420unreachable_sentinelE:
	.zero		1
	.type		_ZN45_INTERNAL_ac02cf58_14_SpectralOps_cu_bd418f176thrust23THRUST_300001_SM_800_NS6system6detail10sequential3seqE,@object
	.size		_ZN45_INTERNAL_ac02cf58_14_SpectralOps_cu_bd418f176thrust23THRUST_300001_SM_800_NS6system6detail10sequential3seqE,(_ZN45_INTERNAL_ac02cf58_14_SpectralOps_cu_bd418f174cuda3std3__45__cpo4cendE - _ZN45_INTERNAL_ac02cf58_14_SpectralOps_cu_bd418f176thrust23THRUST_300001_SM_800_NS6system6detail10sequential3seqE)
_ZN45_INTERNAL_ac02cf58_14_SpectralOps_cu_bd418f176thrust23THRUST_300001_SM_800_NS6system6detail10sequential3seqE:
	.zero		1
	.type		_ZN45_INTERNAL_ac02cf58_14_SpectralOps_cu_bd418f174cuda3std3__45__cpo4cendE,@object
	.size		_ZN45_INTERNAL_ac02cf58_14_SpectralOps_cu_bd418f174cuda3std3__45__cpo4cendE,(_ZN45_INTERNAL_ac02cf58_14_SpectralOps_cu_bd418f174cuda3std6ranges3__45__cpo9iter_swapE - _ZN45_INTERNAL_ac02cf58_14_SpectralOps_cu_bd418f174cuda3std3__45__cpo4cendE)
_ZN45_INTERNAL_ac02cf58_14_SpectralOps_cu_bd418f174cuda3std3__45__cpo4cendE:
	.zero		1
	.type		_ZN45_INTERNAL_ac02cf58_14_SpectralOps_cu_bd418f174cuda3std6ranges3__45__cpo9iter_swapE,@object
	.size		_ZN45_INTERNAL_ac02cf58_14_SpectralOps_cu_bd418f174cuda3std6ranges3__45__cpo9iter_swapE,(_ZN45_INTERNAL_ac02cf58_14_SpectralOps_cu_bd418f174cuda3std3__45__cpo5crendE - _ZN45_INTERNAL_ac02cf58_14_SpectralOps_cu_bd418f174cuda3std6ranges3__45__cpo9iter_swapE)
_ZN45_INTERNAL_ac02cf58_14_SpectralOps_cu_bd418f174cuda3std6ranges3__45__cpo9iter_swapE:
	.zero		1
	.type		_ZN45_INTERNAL_ac02cf58_14_SpectralOps_cu_bd418f174cuda3std3__45__cpo5crendE,@object
	.size		_ZN45_INTERNAL_ac02cf58_14_SpectralOps_cu_bd418f174cuda3std3__45__cpo5crendE,(_ZN45_INTERNAL_ac02cf58_14_SpectralOps_cu_bd418f174cuda3std6ranges3__45__cpo5cdataE - _ZN45_INTERNAL_ac02cf58_14_SpectralOps_cu_bd418f174cuda3std3__45__cpo5crendE)
_ZN45_INTERNAL_ac02cf58_14_SpectralOps_cu_bd418f174cuda3std3__45__cpo5crendE:
	.zero		1
	.type		_ZN45_INTERNAL_ac02cf58_14_SpectralOps_cu_bd418f174cuda3std6ranges3__45__cpo5cdataE,@object
	.size		_ZN45_INTERNAL_ac02cf58_14_SpectralOps_cu_bd418f174cuda3std6ranges3__45__cpo5cdataE,(_ZN45_INTERNAL_ac02cf58_14_SpectralOps_cu_bd418f174cuda3std6ranges3__45__cpo3endE - _ZN45_INTERNAL_ac02cf58_14_SpectralOps_cu_bd418f174cuda3std6ranges3__45__cpo5cdataE)
_ZN45_INTERNAL_ac02cf58_14_SpectralOps_cu_bd418f174cuda3std6ranges3__45__cpo5cdataE:
	.zero		1
	.type		_ZN45_INTERNAL_ac02cf58_14_SpectralOps_cu_bd418f174cuda3std6ranges3__45__cpo3endE,@object
	.size		_ZN45_INTERNAL_ac02cf58_14_SpectralOps_cu_bd418f174cuda3std6ranges3__45__cpo3endE,(_ZN45_INTERNAL_ac02cf58_14_SpectralOps_cu_bd418f174cuda3std3__419piecewise_constructE - _ZN45_INTERNAL_ac02cf58_14_SpectralOps_cu_bd418f174cuda3std6ranges3__45__cpo3endE)
_ZN45_INTERNAL_ac02cf58_14_SpectralOps_cu_bd418f174cuda3std6ranges3__45__cpo3endE:
	.zero		1
	.type		_ZN45_INTERNAL_ac02cf58_14_SpectralOps_cu_bd418f174cuda3std3__419piecewise_constructE,@object
	.size		_ZN45_INTERNAL_ac02cf58_14_SpectralOps_cu_bd418f174cuda3std3__419piecewise_constructE,(_ZN45_INTERNAL_ac02cf58_14_SpectralOps_cu_bd418f174cuda3std6ranges3__45__cpo5ssizeE - _ZN45_INTERNAL_ac02cf58_14_SpectralOps_cu_bd418f174cuda3std3__419piecewise_constructE)
_ZN45_INTERNAL_ac02cf58_14_SpectralOps_cu_bd418f174cuda3std3__419piecewise_constructE:
	.zero		1
	.type		_ZN45_INTERNAL_ac02cf58_14_SpectralOps_cu_bd418f174cuda3std6ranges3__45__cpo5ssizeE,@object
	.size		_ZN45_INTERNAL_ac02cf58_14_SpectralOps_cu_bd418f174cuda3std6ranges3__45__cpo5ssizeE,(_ZN45_INTERNAL_ac02cf58_14_SpectralOps_cu_bd418f174cuda3std3__45__cpo3endE - _ZN45_INTERNAL_ac02cf58_14_SpectralOps_cu_bd418f174cuda3std6ranges3__45__cpo5ssizeE)
_ZN45_INTERNAL_ac02cf58_14_SpectralOps_cu_bd418f174cuda3std6ranges3__45__cpo5ssizeE:
	.zero		1
	.type		_ZN45_INTERNAL_ac02cf58_14_SpectralOps_cu_bd418f174cuda3std3__45__cpo3endE,@object
	.size		_ZN45_INTERNAL_ac02cf58_14_SpectralOps_cu_bd418f174cuda3std3__45__cpo3endE,(_ZN45_INTERNAL_ac02cf58_14_SpectralOps_cu_bd418f174cuda3std6ranges3__45__cpo4cendE - _ZN45_INTERNAL_ac02cf58_14_SpectralOps_cu_bd418f174cuda3std3__45__cpo3endE)
_ZN45_INTERNAL_ac02cf58_14_SpectralOps_cu_bd418f174cuda3std3__45__cpo3endE:
	.zero		1
	.type		_ZN45_INTERNAL_ac02cf58_14_SpectralOps_cu_bd418f174cuda3std6ranges3__45__cpo4cendE,@object
	.size		_ZN45_INTERNAL_ac02cf58_14_SpectralOps_cu_bd418f174cuda3std6ranges3__45__cpo4cendE,(_ZN45_INTERNAL_ac02cf58_14_SpectralOps_cu_bd418f174cuda3std3__45__cpo4rendE - _ZN45_INTERNAL_ac02cf58_14_SpectralOps_cu_bd418f174cuda3std6ranges3__45__cpo4cendE)
_ZN45_INTERNAL_ac02cf58_14_SpectralOps_cu_bd418f174cuda3std6ranges3__45__cpo4cendE:
	.zero		1
	.type		_ZN45_INTERNAL_ac02cf58_14_SpectralOps_cu_bd418f174cuda3std3__45__cpo4rendE,@object
	.size		_ZN45_INTERNAL_ac02cf58_14_SpectralOps_cu_bd418f174cuda3std3__45__cpo4rendE,(_ZN45_INTERNAL_ac02cf58_14_SpectralOps_cu_bd418f174cuda3std6ranges3__45__cpo4prevE - _ZN45_INTERNAL_ac02cf58_14_SpectralOps_cu_bd418f174cuda3std3__45__cpo4rendE)
_ZN45_INTERNAL_ac02cf58_14_SpectralOps_cu_bd418f174cuda3std3__45__cpo4rendE:
	.zero		1
	.type		_ZN45_INTERNAL_ac02cf58_14_SpectralOps_cu_bd418f174cuda3std6ranges3__45__cpo4prevE,@object
	.size		_ZN45_INTERNAL_ac02cf58_14_SpectralOps_cu_bd418f174cuda3std6ranges3__45__cpo4prevE,(_ZN45_INTERNAL_ac02cf58_14_SpectralOps_cu_bd418f174cuda3std6ranges3__45__cpo9iter_moveE - _ZN45_INTERNAL_ac02cf58_14_SpectralOps_cu_bd418f174cuda3std6ranges3__45__cpo4prevE)
_ZN45_INTERNAL_ac02cf58_14_SpectralOps_cu_bd418f174cuda3std6ranges3__45__cpo4prevE:
	.zero		1
	.type		_ZN45_INTERNAL_ac02cf58_14_SpectralOps_cu_bd418f174cuda3std6ranges3__45__cpo9iter_moveE,@object
	.size		_ZN45_INTERNAL_ac02cf58_14_SpectralOps_cu_bd418f174cuda3std6ranges3__45__cpo9iter_moveE,(.L_13 - _ZN45_INTERNAL_ac02cf58_14_SpectralOps_cu_bd418f174cuda3std6ranges3__45__cpo9iter_moveE)
_ZN45_INTERNAL_ac02cf58_14_SpectralOps_cu_bd418f174cuda3std6ranges3__45__cpo9iter_moveE:
	.zero		1
.L_13:
